	.target	sm_90a

	.elftype	@"ET_EXEC"


//--------------------- .note.nv.tkinfo           --------------------------
	.section	.note.nv.tkinfo,"",@"SHT_NOTE"
	.sectionflags	@"SHF_NOTE_NV_TKINFO"
	.tkinfo
        /*0018*/ 	.word	0x00000002
        /*0030*/ 	.string	""
        /*0030*/ 	.string	"ptxas"
        /*0030*/ 	.string	"Cuda compilation tools, release 13.0, V13.0.88"
        /*0030*/ 	.string	"Build cuda_13.0.r13.0/compiler.36424714_0"
        /*0030*/ 	.string	"-arch sm_90a -m 64 "



//--------------------- .note.nv.cuinfo           --------------------------
	.section	.note.nv.cuinfo,"",@"SHT_NOTE"
	.sectionflags	@"SHF_NOTE_NV_CUINFO"
        /*0018*/ 	.short	0x0002
        /*001a*/ 	.short	0x005a
        /*001c*/ 	.short	0x0082
	.zero		2


//--------------------- .nv.info                  --------------------------
	.section	.nv.info,"",@"SHT_CUDA_INFO"
	.align	4


	//----- nvinfo : EIATTR_REGCOUNT
	.align		4
        /*0000*/ 	.byte	0x04, 0x2f
        /*0002*/ 	.short	(.L_12 - .L_11)
	.align		4
.L_11:
        /*0004*/ 	.word	index@(_ZN7cutlass13device_kernelINS_4gemm6kernel13GemmUniversalIN4cute5tupleIJiiiiEEENS1_10collective13CollectiveMmaINS1_37MainloopSm90TmaGmmaWarpSpecializedFP8ILi14ENS5_IJNS4_1CILi2EEENSA_ILi1EEESC_EEENS1_35KernelTmaWarpSpecializedCooperativeEEENS5_IJNSA_ILi256EEESG_NSA_ILi32EEEEEENS_12float_e5m2_tENS5_IJlSC_lEEESJ_SK_NS4_8TiledMMAINS4_8MMA_AtomIJNS4_4SM904GMMA31MMA_64x256x32_F32E5M2E5M2_SS_TNILNSO_7ScaleInE1ELSQ_1EEEEEENS4_6LayoutISD_NS5_IJSC_NSA_ILi0EEESU_EEEEENS5_IJNS4_10UnderscoreESX_SX_EEEEENS4_13SM90_TMA_LOADENS4_14ComposedLayoutINS4_7SwizzleILi1ELi4ELi3EEENS4_18smem_ptr_flag_bitsILi8EEENST_INS5_IJNSA_ILi8EEESH_EEENS5_IJSH_SC_EEEEEEEvNS4_8identityENS4_23SM90_TMA_LOAD_MULTICASTES1A_vS1B_EENS_8epilogue10collective6detail29Sm90TmaWarpSpecializedAdapterINS1F_15DefaultEpilogueISJ_SK_SK_NS1E_6thread17LinearCombinationISJ_Li1EffLNS1J_9ScaleType4KindE0ELNS_15FloatRoundStyleE2ESJ_EENS1_15EpilogueDefaultEEEEEvvEEEEvNT_6ParamsE)
        /*0008*/ 	.word	0x000000a8


	//----- nvinfo : EIATTR_FRAME_SIZE
	.align		4
.L_12:
        /*000c*/ 	.byte	0x04, 0x11
        /*000e*/ 	.short	(.L_14 - .L_13)
	.align		4
.L_13:
        /*0010*/ 	.word	index@(_ZN7cutlass13device_kernelINS_4gemm6kernel13GemmUniversalIN4cute5tupleIJiiiiEEENS1_10collective13CollectiveMmaINS1_37MainloopSm90TmaGmmaWarpSpecializedFP8ILi14ENS5_IJNS4_1CILi2EEENSA_ILi1EEESC_EEENS1_35KernelTmaWarpSpecializedCooperativeEEENS5_IJNSA_ILi256EEESG_NSA_ILi32EEEEEENS_12float_e5m2_tENS5_IJlSC_lEEESJ_SK_NS4_8TiledMMAINS4_8MMA_AtomIJNS4_4SM904GMMA31MMA_64x256x32_F32E5M2E5M2_SS_TNILNSO_7ScaleInE1ELSQ_1EEEEEENS4_6LayoutISD_NS5_IJSC_NSA_ILi0EEESU_EEEEENS5_IJNS4_10UnderscoreESX_SX_EEEEENS4_13SM90_TMA_LOADENS4_14ComposedLayoutINS4_7SwizzleILi1ELi4ELi3EEENS4_18smem_ptr_flag_bitsILi8EEENST_INS5_IJNSA_ILi8EEESH_EEENS5_IJSH_SC_EEEEEEEvNS4_8identityENS4_23SM90_TMA_LOAD_MULTICASTES1A_vS1B_EENS_8epilogue10collective6detail29Sm90TmaWarpSpecializedAdapterINS1F_15DefaultEpilogueISJ_SK_SK_NS1E_6thread17LinearCombinationISJ_Li1EffLNS1J_9ScaleType4KindE0ELNS_15FloatRoundStyleE2ESJ_EENS1_15EpilogueDefaultEEEEEvvEEEEvNT_6ParamsE)
        /*0014*/ 	.word	0x00000678


	//----- nvinfo : EIATTR_MIN_STACK_SIZE
	.align		4
.L_14:
        /*0018*/ 	.byte	0x04, 0x12
        /*001a*/ 	.short	(.L_16 - .L_15)
	.align		4
.L_15:
        /*001c*/ 	.word	index@(_ZN7cutlass13device_kernelINS_4gemm6kernel13GemmUniversalIN4cute5tupleIJiiiiEEENS1_10collective13CollectiveMmaINS1_37MainloopSm90TmaGmmaWarpSpecializedFP8ILi14ENS5_IJNS4_1CILi2EEENSA_ILi1EEESC_EEENS1_35KernelTmaWarpSpecializedCooperativeEEENS5_IJNSA_ILi256EEESG_NSA_ILi32EEEEEENS_12float_e5m2_tENS5_IJlSC_lEEESJ_SK_NS4_8TiledMMAINS4_8MMA_AtomIJNS4_4SM904GMMA31MMA_64x256x32_F32E5M2E5M2_SS_TNILNSO_7ScaleInE1ELSQ_1EEEEEENS4_6LayoutISD_NS5_IJSC_NSA_ILi0EEESU_EEEEENS5_IJNS4_10UnderscoreESX_SX_EEEEENS4_13SM90_TMA_LOADENS4_14ComposedLayoutINS4_7SwizzleILi1ELi4ELi3EEENS4_18smem_ptr_flag_bitsILi8EEENST_INS5_IJNSA_ILi8EEESH_EEENS5_IJSH_SC_EEEEEEEvNS4_8identityENS4_23SM90_TMA_LOAD_MULTICASTES1A_vS1B_EENS_8epilogue10collective6detail29Sm90TmaWarpSpecializedAdapterINS1F_15DefaultEpilogueISJ_SK_SK_NS1E_6thread17LinearCombinationISJ_Li1EffLNS1J_9ScaleType4KindE0ELNS_15FloatRoundStyleE2ESJ_EENS1_15EpilogueDefaultEEEEEvvEEEEvNT_6ParamsE)
        /*0020*/ 	.word	0x00000678
.L_16:


//--------------------- .nv.compat                --------------------------
	.section	.nv.compat,"",@"SHT_CUDA_COMPAT_INFO"
	.align	4
        /*0000*/ 	.byte	0x02, 0x09, 0x01, 0x00, 0x02, 0x02, 0x04, 0x00, 0x02, 0x05, 0x05, 0x00, 0x03, 0x07, 0x01, 0x01
        /*0010*/ 	.byte	0x02, 0x03, 0x01, 0x00, 0x02, 0x06, 0x01, 0x00, 0x04, 0x0b, 0x08, 0x00, 0x00, 0x00, 0x00, 0x00
        /*0020*/ 	.byte	0x00, 0x00, 0x00, 0x00


//--------------------- .nv.info._ZN7cutlass13device_kernelINS_4gemm6kernel13GemmUniversalIN4cute5tupleIJiiiiEEENS1_10collective13CollectiveMmaINS1_37MainloopSm90TmaGmmaWarpSpecializedFP8ILi14ENS5_IJNS4_1CILi2EEENSA_ILi1EEESC_EEENS1_35KernelTmaWarpSpecializedCooperativeEEENS5_IJNSA_ILi256EEESG_NSA_ILi32EEEEEENS_12float_e5m2_tENS5_IJlSC_lEEESJ_SK_NS4_8TiledMMAINS4_8MMA_AtomIJNS4_4SM904GMMA31MMA_64x256x32_F32E5M2E5M2_SS_TNILNSO_7ScaleInE1ELSQ_1EEEEEENS4_6LayoutISD_NS5_IJSC_NSA_ILi0EEESU_EEEEENS5_IJNS4_10UnderscoreESX_SX_EEEEENS4_13SM90_TMA_LOADENS4_14ComposedLayoutINS4_7SwizzleILi1ELi4ELi3EEENS4_18smem_ptr_flag_bitsILi8EEENST_INS5_IJNSA_ILi8EEESH_EEENS5_IJSH_SC_EEEEEEEvNS4_8identityENS4_23SM90_TMA_LOAD_MULTICASTES1A_vS1B_EENS_8epilogue10collective6detail29Sm90TmaWarpSpecializedAdapterINS1F_15DefaultEpilogueISJ_SK_SK_NS1E_6thread17LinearCombinationISJ_Li1EffLNS1J_9ScaleType4KindE0ELNS_15FloatRoundStyleE2ESJ_EENS1_15EpilogueDefaultEEEEEvvEEEEvNT_6ParamsE --------------------------
	.section	.nv.info._ZN7cutlass13device_kernelINS_4gemm6kernel13GemmUniversalIN4cute5tupleIJiiiiEEENS1_10collective13CollectiveMmaINS1_37MainloopSm90TmaGmmaWarpSpecializedFP8ILi14ENS5_IJNS4_1CILi2EEENSA_ILi1EEESC_EEENS1_35KernelTmaWarpSpecializedCooperativeEEENS5_IJNSA_ILi256EEESG_NSA_ILi32EEEEEENS_12float_e5m2_tENS5_IJlSC_lEEESJ_SK_NS4_8TiledMMAINS4_8MMA_AtomIJNS4_4SM904GMMA31MMA_64x256x32_F32E5M2E5M2_SS_TNILNSO_7ScaleInE1ELSQ_1EEEEEENS4_6LayoutISD_NS5_IJSC_NSA_ILi0EEESU_EEEEENS5_IJNS4_10UnderscoreESX_SX_EEEEENS4_13SM90_TMA_LOADENS4_14ComposedLayoutINS4_7SwizzleILi1ELi4ELi3EEENS4_18smem_ptr_flag_bitsILi8EEENST_INS5_IJNSA_ILi8EEESH_EEENS5_IJSH_SC_EEEEEEEvNS4_8identityENS4_23SM90_TMA_LOAD_MULTICASTES1A_vS1B_EENS_8epilogue10collective6detail29Sm90TmaWarpSpecializedAdapterINS1F_15DefaultEpilogueISJ_SK_SK_NS1E_6thread17LinearCombinationISJ_Li1EffLNS1J_9ScaleType4KindE0ELNS_15FloatRoundStyleE2ESJ_EENS1_15EpilogueDefaultEEEEEvvEEEEvNT_6ParamsE,"",@"SHT_CUDA_INFO"
	.sectionflags	@""
	.align	4


	//----- nvinfo : EIATTR_CUDA_API_VERSION
	.align		4
        /*0000*/ 	.byte	0x04, 0x37
        /*0002*/ 	.short	(.L_18 - .L_17)
.L_17:
        /*0004*/ 	.word	0x00000082


	//----- nvinfo : EIATTR_KPARAM_INFO
	.align		4
.L_18:
        /*0008*/ 	.byte	0x04, 0x17
        /*000a*/ 	.short	(.L_20 - .L_19)
.L_19:
        /*000c*/ 	.word	0x00000000
        /*0010*/ 	.short	0x0000
        /*0012*/ 	.short	0x0070
        /*0014*/ 	.byte	0x00, 0xf0, 0x01, 0x10


	//----- nvinfo : EIATTR_SPARSE_MMA_MASK
	.align		4
.L_20:
        /*0018*/ 	.byte	0x03, 0x50
        /*001a*/ 	.short	0x0000


	//----- nvinfo : EIATTR_MAXREG_COUNT
	.align		4
        /*001c*/ 	.byte	0x03, 0x1b
        /*001e*/ 	.short	0x00a8


	//----- nvinfo : EIATTR_NUM_BARRIERS
	.align		4
        /*0020*/ 	.byte	0x02, 0x4c
        /*0022*/ 	.byte	0x01
	.zero		1


	//----- nvinfo : EIATTR_ANNOTATIONS
	.align		4
        /*0024*/ 	.byte	0x04, 0x55
        /*0026*/ 	.short	(.L_22 - .L_21)


	//   ....[0]....
.L_21:
        /*0028*/ 	.word	0x00000001
        /*002c*/ 	.byte	0xa0, 0x08, 0x00, 0x00, 0x01, 0x00, 0x00, 0x00, 0x70, 0x09, 0x00, 0x00, 0x01, 0x00, 0x00, 0x00
        /* <DEDUP_REMOVED lines=1356> */
        /*54fc*/ 	.byte	0x60, 0x3d, 0x02, 0x00


	//----- nvinfo : EIATTR_MERCURY_ISA_VERSION
	.align		4
.L_22:
        /*5500*/ 	.byte	0x03, 0x5f
        /*5502*/ 	.short	0x0101


	//----- nvinfo : EIATTR_INT_WARP_WIDE_INSTR_OFFSETS
	.align		4
        /*5504*/ 	.byte	0x04, 0x31
        /*5506*/ 	.short	(.L_24 - .L_23)


	//   ....[0]....
.L_23:
        /*5508*/ 	.word	0x000006c0


	//   ....[1]....
        /*550c*/ 	.word	0x000006e0


	//   ....[2]....
        /*5510*/ 	.word	0x00000840


	//----- nvinfo : EIATTR_COOP_GROUP_MASK_REGIDS
	.align		4
.L_24:
        /*5514*/ 	.byte	0x04, 0x29
        /*5516*/ 	.short	(.L_26 - .L_25)


	//   ....[0]....
.L_25:
        /*5518*/ 	.word	0xffffffff


	//   ....[1]....
        /*551c*/ 	.word	0xffffffff


	//   ....[2]....
        /*5520*/ 	.word	0xffffffff


	//   ....[3]....
        /*5524*/ 	.word	0xffffffff


	//   ....[4]....
        /*5528*/ 	.word	0xffffffff


	//   ....[5]....
        /*552c*/ 	.word	0xffffffff


	//----- nvinfo : EIATTR_COOP_GROUP_INSTR_OFFSETS
	.align		4
.L_26:
        /*5530*/ 	.byte	0x04, 0x28
        /*5532*/ 	.short	(.L_28 - .L_27)


	//   ....[0]....
.L_27:
        /*5534*/ 	.word	0x00000070


	//   ....[1]....
        /*5538*/ 	.word	0x00000080


	//   ....[2]....
        /*553c*/ 	.word	0x000001a0


	//   ....[3]....
        /*5540*/ 	.word	0x00000530


	//   ....[4]....
        /*5544*/ 	.word	0x000009b0


	//   ....[5]....
        /*5548*/ 	.word	0x00002af0


	//----- nvinfo : EIATTR_REG_RECONFIG
	.align		4
.L_28:
        /*554c*/ 	.byte	0x01, 0x54
	.zero		2


	//----- nvinfo : EIATTR_MBARRIER_INSTR_OFFSETS
	.align		4
        /*5550*/ 	.byte	0x04, 0x39
        /*5552*/ 	.short	(.L_30 - .L_29)


	//   ....[0]....
.L_29:
        /*5554*/ 	.word	0x00000340
        /*5558*/ 	.word	0x000000ff
        /*555c*/ 	.word	0x00000000
        /*5560*/ 	.short	0x0100
        /*5562*/ 	.byte	0x09
	.zero		1


	//   ....[1]....
        /*5564*/ 	.word	0x00000350
        /*5568*/ 	.word	0x000000ff
        /*556c*/ 	.word	0x00000070
        /*5570*/ 	.short	0x0100
        /*5572*/ 	.byte	0x09
	.zero		1


	//   ....[2]....
        /*5574*/ 	.word	0x00000360
        /*5578*/ 	.word	0x000000ff
        /*557c*/ 	.word	0x00000008
        /*5580*/ 	.short	0x0100
        /*5582*/ 	.byte	0x09
	.zero		1


	//   ....[3]....
        /*5584*/ 	.word	0x00000370
        /*5588*/ 	.word	0x000000ff
        /*558c*/ 	.word	0x00000078
        /*5590*/ 	.short	0x0100
        /*5592*/ 	.byte	0x09
	.zero		1


	//   ....[4]....
        /*5594*/ 	.word	0x00000380
        /*5598*/ 	.word	0x000000ff
        /*559c*/ 	.word	0x00000010
        /*55a0*/ 	.short	0x0100
        /*55a2*/ 	.byte	0x09
	.zero		1


	//   ....[5]....
        /*55a4*/ 	.word	0x00000390
        /*55a8*/ 	.word	0x000000ff
        /*55ac*/ 	.word	0x00000080
        /*55b0*/ 	.short	0x0100
        /*55b2*/ 	.byte	0x09
	.zero		1


	//   ....[6]....
        /*55b4*/ 	.word	0x000003a0
        /*55b8*/ 	.word	0x000000ff
        /*55bc*/ 	.word	0x00000018
        /*55c0*/ 	.short	0x0100
        /*55c2*/ 	.byte	0x09
	.zero		1


	//   ....[7]....
        /*55c4*/ 	.word	0x000003b0
        /*55c8*/ 	.word	0x000000ff
        /*55cc*/ 	.word	0x00000088
        /*55d0*/ 	.short	0x0100
        /*55d2*/ 	.byte	0x09
	.zero		1


	//   ....[8]....
        /*55d4*/ 	.word	0x000003c0
        /*55d8*/ 	.word	0x000000ff
        /*55dc*/ 	.word	0x00000020
        /*55e0*/ 	.short	0x0100
        /*55e2*/ 	.byte	0x09
	.zero		1


	//   ....[9]....
        /*55e4*/ 	.word	0x000003d0
        /*55e8*/ 	.word	0x000000ff
        /*55ec*/ 	.word	0x00000090
        /*55f0*/ 	.short	0x0100
        /*55f2*/ 	.byte	0x09
	.zero		1


	//   ....[10]....
        /*55f4*/ 	.word	0x000003e0
        /*55f8*/ 	.word	0x000000ff
        /*55fc*/ 	.word	0x00000028
        /*5600*/ 	.short	0x0100
        /*5602*/ 	.byte	0x09
	.zero		1


	//   ....[11]....
        /*5604*/ 	.word	0x000003f0
        /*5608*/ 	.word	0x000000ff
        /*560c*/ 	.word	0x00000098
        /*5610*/ 	.short	0x0100
        /*5612*/ 	.byte	0x09
	.zero		1


	//   ....[12]....
        /*5614*/ 	.word	0x00000400
        /*5618*/ 	.word	0x000000ff
        /*561c*/ 	.word	0x00000030
        /*5620*/ 	.short	0x0100
        /*5622*/ 	.byte	0x09
	.zero		1


	//   ....[13]....
        /*5624*/ 	.word	0x00000410
        /*5628*/ 	.word	0x000000ff
        /*562c*/ 	.word	0x000000a0
        /*5630*/ 	.short	0x0100
        /*5632*/ 	.byte	0x09
	.zero		1


	//   ....[14]....
        /*5634*/ 	.word	0x00000420
        /*5638*/ 	.word	0x000000ff
        /*563c*/ 	.word	0x00000038
        /*5640*/ 	.short	0x0100
        /*5642*/ 	.byte	0x09
	.zero		1


	//   ....[15]....
        /*5644*/ 	.word	0x00000430
        /*5648*/ 	.word	0x000000ff
        /*564c*/ 	.word	0x000000a8
        /*5650*/ 	.short	0x0100
        /*5652*/ 	.byte	0x09
	.zero		1


	//   ....[16]....
        /*5654*/ 	.word	0x00000440
        /*5658*/ 	.word	0x000000ff
        /*565c*/ 	.word	0x00000040
        /*5660*/ 	.short	0x0100
        /*5662*/ 	.byte	0x09
	.zero		1


	//   ....[17]....
        /*5664*/ 	.word	0x00000450
        /*5668*/ 	.word	0x000000ff
        /*566c*/ 	.word	0x000000b0
        /*5670*/ 	.short	0x0100
        /*5672*/ 	.byte	0x09
	.zero		1


	//   ....[18]....
        /*5674*/ 	.word	0x00000460
        /*5678*/ 	.word	0x000000ff
        /*567c*/ 	.word	0x00000048
        /*5680*/ 	.short	0x0100
        /*5682*/ 	.byte	0x09
	.zero		1


	//   ....[19]....
        /*5684*/ 	.word	0x00000470
        /*5688*/ 	.word	0x000000ff
        /*568c*/ 	.word	0x000000b8
        /*5690*/ 	.short	0x0100
        /*5692*/ 	.byte	0x09
	.zero		1


	//   ....[20]....
        /*5694*/ 	.word	0x00000480
        /*5698*/ 	.word	0x000000ff
        /*569c*/ 	.word	0x00000050
        /*56a0*/ 	.short	0x0100
        /*56a2*/ 	.byte	0x09
	.zero		1


	//   ....[21]....
        /*56a4*/ 	.word	0x00000490
        /*56a8*/ 	.word	0x000000ff
        /*56ac*/ 	.word	0x000000c0
        /*56b0*/ 	.short	0x0100
        /*56b2*/ 	.byte	0x09
	.zero		1


	//   ....[22]....
        /*56b4*/ 	.word	0x000004a0
        /*56b8*/ 	.word	0x000000ff
        /*56bc*/ 	.word	0x00000058
        /*56c0*/ 	.short	0x0100
        /*56c2*/ 	.byte	0x09
	.zero		1


	//   ....[23]....
        /*56c4*/ 	.word	0x000004b0
        /*56c8*/ 	.word	0x000000ff
        /*56cc*/ 	.word	0x000000c8
        /*56d0*/ 	.short	0x0100
        /*56d2*/ 	.byte	0x09
	.zero		1


	//   ....[24]....
        /*56d4*/ 	.word	0x000004c0
        /*56d8*/ 	.word	0x000000ff
        /*56dc*/ 	.word	0x00000060
        /*56e0*/ 	.short	0x0100
        /*56e2*/ 	.byte	0x09
	.zero		1


	//   ....[25]....
        /*56e4*/ 	.word	0x000004d0
        /*56e8*/ 	.word	0x000000ff
        /*56ec*/ 	.word	0x000000d0
        /*56f0*/ 	.short	0x0100
        /*56f2*/ 	.byte	0x09
	.zero		1


	//   ....[26]....
        /*56f4*/ 	.word	0x000004e0
        /*56f8*/ 	.word	0x000000ff
        /*56fc*/ 	.word	0x00000068
        /*5700*/ 	.short	0x0100
        /*5702*/ 	.byte	0x09
	.zero		1


	//   ....[27]....
        /*5704*/ 	.word	0x000004f0
        /*5708*/ 	.word	0x000000ff
        /*570c*/ 	.word	0x000000d8
        /*5710*/ 	.short	0x0100
        /*5712*/ 	.byte	0x09
	.zero		1


	//   ....[28]....
        /*5714*/ 	.word	0x000008d0
        /*5718*/ 	.word	0x000000ff
        /*571c*/ 	.word	0x000000f0
        /*5720*/ 	.short	0x0100
        /*5722*/ 	.byte	0x06
	.zero		1


	//   ....[29]....
        /*5724*/ 	.word	0x00000950
        /*5728*/ 	.word	0x000000ff
        /*572c*/ 	.word	0x000000f8
        /*5730*/ 	.short	0x0100
        /*5732*/ 	.byte	0x06
	.zero		1


	//   ....[30]....
        /*5734*/ 	.word	0x00002f00
        /*5738*/ 	.word	0x000000ff
        /*573c*/ 	.word	0x00000000
        /*5740*/ 	.short	0x010a
        /*5742*/ 	.byte	0x07
	.zero		1


	//   ....[31]....
        /*5744*/ 	.word	0x00002f60
        /*5748*/ 	.word	0x000000ff
        /*574c*/ 	.word	0x00000000
        /*5750*/ 	.short	0x010a
        /*5752*/ 	.byte	0x07
	.zero		1


	//   ....[32]....
        /*5754*/ 	.word	0x00006720
        /*5758*/ 	.word	0x000000ff
        /*575c*/ 	.word	0x00000000
        /*5760*/ 	.short	0x010a
        /*5762*/ 	.byte	0x0f
	.zero		1


	//   ....[33]....
        /*5764*/ 	.word	0x00006760
        /*5768*/ 	.word	0x000000ff
        /*576c*/ 	.word	0x00000000
        /*5770*/ 	.short	0x010a
        /*5772*/ 	.byte	0x0f
	.zero		1


	//   ....[34]....
        /*5774*/ 	.word	0x0000b410
        /*5778*/ 	.word	0x00000003
        /*577c*/ 	.word	0x00000000
        /*5780*/ 	.short	0x0101
        /*5782*/ 	.byte	0x3f
	.zero		1


	//   ....[35]....
        /*5784*/ 	.word	0x0000ef20
        /*5788*/ 	.word	0x00000000
        /*578c*/ 	.word	0x00000000
        /*5790*/ 	.short	0x0101
        /*5792*/ 	.byte	0x3f
	.zero		1


	//   ....[36]....
        /*5794*/ 	.word	0x000229e0
        /*5798*/ 	.word	0x0000000c
        /*579c*/ 	.word	0x00000070
        /*57a0*/ 	.short	0x010a
        /*57a2*/ 	.byte	0x3f
	.zero		1


	//   ....[37]....
        /*57a4*/ 	.word	0x00022d40
        /*57a8*/ 	.word	0x00000002
        /*57ac*/ 	.word	0x000000f8
        /*57b0*/ 	.short	0x0101
        /*57b2*/ 	.byte	0x3f
	.zero		1


	//   ....[38]....
        /*57b4*/ 	.word	0x00023500
        /*57b8*/ 	.word	0x00000003
        /*57bc*/ 	.word	0x00000000
        /*57c0*/ 	.short	0x010a
        /*57c2*/ 	.byte	0x3f
	.zero		1


	//   ....[39]....
        /*57c4*/ 	.word	0x00023590
        /*57c8*/ 	.word	0x00000003
        /*57cc*/ 	.word	0x00000000
        /*57d0*/ 	.short	0x010a
        /*57d2*/ 	.byte	0x3f
	.zero		1


	//   ....[40]....
        /*57d4*/ 	.word	0x00023620
        /*57d8*/ 	.word	0x00000003
        /*57dc*/ 	.word	0x00000000
        /*57e0*/ 	.short	0x010a
        /*57e2*/ 	.byte	0x3f
	.zero		1


	//   ....[41]....
        /*57e4*/ 	.word	0x000236b0
        /*57e8*/ 	.word	0x00000003
        /*57ec*/ 	.word	0x00000000
        /*57f0*/ 	.short	0x010a
        /*57f2*/ 	.byte	0x3f
	.zero		1


	//   ....[42]....
        /*57f4*/ 	.word	0x00023740
        /*57f8*/ 	.word	0x00000003
        /*57fc*/ 	.word	0x00000000
        /*5800*/ 	.short	0x010a
        /*5802*/ 	.byte	0x3f
	.zero		1


	//   ....[43]....
        /*5804*/ 	.word	0x000237d0
        /*5808*/ 	.word	0x00000003
        /*580c*/ 	.word	0x00000000
        /*5810*/ 	.short	0x010a
        /*5812*/ 	.byte	0x3f
	.zero		1


	//   ....[44]....
        /*5814*/ 	.word	0x00023860
        /*5818*/ 	.word	0x00000003
        /*581c*/ 	.word	0x00000000
        /*5820*/ 	.short	0x010a
        /*5822*/ 	.byte	0x3f
	.zero		1


	//   ....[45]....
        /*5824*/ 	.word	0x000238f0
        /*5828*/ 	.word	0x00000003
        /*582c*/ 	.word	0x00000000
        /*5830*/ 	.short	0x010a
        /*5832*/ 	.byte	0x3f
	.zero		1


	//   ....[46]....
        /*5834*/ 	.word	0x00023980
        /*5838*/ 	.word	0x00000003
        /*583c*/ 	.word	0x00000000
        /*5840*/ 	.short	0x010a
        /*5842*/ 	.byte	0x3f
	.zero		1


	//   ....[47]....
        /*5844*/ 	.word	0x00023a10
        /*5848*/ 	.word	0x00000003
        /*584c*/ 	.word	0x00000000
        /*5850*/ 	.short	0x010a
        /*5852*/ 	.byte	0x3f
	.zero		1


	//   ....[48]....
        /*5854*/ 	.word	0x00023aa0
        /*5858*/ 	.word	0x00000003
        /*585c*/ 	.word	0x00000000
        /*5860*/ 	.short	0x010a
        /*5862*/ 	.byte	0x3f
	.zero		1


	//   ....[49]....
        /*5864*/ 	.word	0x00023b30
        /*5868*/ 	.word	0x00000003
        /*586c*/ 	.word	0x00000000
        /*5870*/ 	.short	0x010a
        /*5872*/ 	.byte	0x3f
	.zero		1


	//   ....[50]....
        /*5874*/ 	.word	0x00023bc0
        /*5878*/ 	.word	0x00000003
        /*587c*/ 	.word	0x00000000
        /*5880*/ 	.short	0x010a
        /*5882*/ 	.byte	0x3f
	.zero		1


	//   ....[51]....
        /*5884*/ 	.word	0x00023c50
        /*5888*/ 	.word	0x00000003
        /*588c*/ 	.word	0x00000000
        /*5890*/ 	.short	0x010a
        /*5892*/ 	.byte	0x3f
	.zero		1


	//   ....[52]....
        /*5894*/ 	.word	0x00023cc0
        /*5898*/ 	.word	0x00000003
        /*589c*/ 	.word	0x00000000
        /*58a0*/ 	.short	0x010a
        /*58a2*/ 	.byte	0x3f
	.zero		1


	//   ....[53]....
        /*58a4*/ 	.word	0x00023d30
        /*58a8*/ 	.word	0x00000000
        /*58ac*/ 	.word	0x00000000
        /*58b0*/ 	.short	0x010a
        /*58b2*/ 	.byte	0x3f
	.zero		1


	//   ....[54]....
        /*58b4*/ 	.word	0x00023e10
        /*58b8*/ 	.word	0x0000000c
        /*58bc*/ 	.word	0x00000070
        /*58c0*/ 	.short	0x010a
        /*58c2*/ 	.byte	0x3f
	.zero		1


	//   ....[55]....
        /*58c4*/ 	.word	0x00023ee0
        /*58c8*/ 	.word	0x00000003
        /*58cc*/ 	.word	0x00000000
        /*58d0*/ 	.short	0x010a
        /*58d2*/ 	.byte	0x3f
	.zero		1


	//   ....[56]....
        /*58d4*/ 	.word	0x00023f30
        /*58d8*/ 	.word	0x00000003
        /*58dc*/ 	.word	0x00000000
        /*58e0*/ 	.short	0x010a
        /*58e2*/ 	.byte	0x3f
	.zero		1


	//   ....[57]....
        /*58e4*/ 	.word	0x00023f80
        /*58e8*/ 	.word	0x00000003
        /*58ec*/ 	.word	0x00000000
        /*58f0*/ 	.short	0x010a
        /*58f2*/ 	.byte	0x3f
	.zero		1


	//   ....[58]....
        /*58f4*/ 	.word	0x00023fd0
        /*58f8*/ 	.word	0x00000003
        /*58fc*/ 	.word	0x00000000
        /*5900*/ 	.short	0x010a
        /*5902*/ 	.byte	0x3f
	.zero		1


	//   ....[59]....
        /*5904*/ 	.word	0x00024020
        /*5908*/ 	.word	0x00000003
        /*590c*/ 	.word	0x00000000
        /*5910*/ 	.short	0x010a
        /*5912*/ 	.byte	0x3f
	.zero		1


	//   ....[60]....
        /*5914*/ 	.word	0x00024070
        /*5918*/ 	.word	0x00000003
        /*591c*/ 	.word	0x00000000
        /*5920*/ 	.short	0x010a
        /*5922*/ 	.byte	0x3f
	.zero		1


	//   ....[61]....
        /*5924*/ 	.word	0x000240c0
        /*5928*/ 	.word	0x00000003
        /*592c*/ 	.word	0x00000000
        /*5930*/ 	.short	0x010a
        /*5932*/ 	.byte	0x3f
	.zero		1


	//   ....[62]....
        /*5934*/ 	.word	0x00024110
        /*5938*/ 	.word	0x00000003
        /*593c*/ 	.word	0x00000000
        /*5940*/ 	.short	0x010a
        /*5942*/ 	.byte	0x3f
	.zero		1


	//   ....[63]....
        /*5944*/ 	.word	0x00024160
        /*5948*/ 	.word	0x00000003
        /*594c*/ 	.word	0x00000000
        /*5950*/ 	.short	0x010a
        /*5952*/ 	.byte	0x3f
	.zero		1


	//   ....[64]....
        /*5954*/ 	.word	0x000241b0
        /*5958*/ 	.word	0x00000003
        /*595c*/ 	.word	0x00000000
        /*5960*/ 	.short	0x010a
        /*5962*/ 	.byte	0x3f
	.zero		1


	//   ....[65]....
        /*5964*/ 	.word	0x00024200
        /*5968*/ 	.word	0x00000003
        /*596c*/ 	.word	0x00000000
        /*5970*/ 	.short	0x010a
        /*5972*/ 	.byte	0x3f
	.zero		1


	//   ....[66]....
        /*5974*/ 	.word	0x00024250
        /*5978*/ 	.word	0x00000003
        /*597c*/ 	.word	0x00000000
        /*5980*/ 	.short	0x010a
        /*5982*/ 	.byte	0x3f
	.zero		1


	//   ....[67]....
        /*5984*/ 	.word	0x000242a0
        /*5988*/ 	.word	0x00000003
        /*598c*/ 	.word	0x00000000
        /*5990*/ 	.short	0x010a
        /*5992*/ 	.byte	0x3f
	.zero		1


	//----- nvinfo : EIATTR_NUM_MBARRIERS
	.align		4
.L_30:
        /*5994*/ 	.byte	0x03, 0x38
        /*5996*/ 	.short	0x001e


	//----- nvinfo : EIATTR_EXIT_INSTR_OFFSETS
	.align		4
        /*5998*/ 	.byte	0x04, 0x1c
        /*599a*/ 	.short	(.L_32 - .L_31)


	//   ....[0]....
.L_31:
        /*599c*/ 	.word	0x00000b40


	//   ....[1]....
        /*59a0*/ 	.word	0x000013e0


	//   ....[2]....
        /*59a4*/ 	.word	0x000220c0


	//   ....[3]....
        /*59a8*/ 	.word	0x00022660


	//   ....[4]....
        /*59ac*/ 	.word	0x00023ca0


	//----- nvinfo : EIATTR_MAX_THREADS
	.align		4
.L_32:
        /*59b0*/ 	.byte	0x04, 0x05
        /*59b2*/ 	.short	(.L_34 - .L_33)
.L_33:
        /*59b4*/ 	.word	0x00000180
        /*59b8*/ 	.word	0x00000001
        /*59bc*/ 	.word	0x00000001


	//----- nvinfo : EIATTR_CRS_STACK_SIZE
	.align		4
.L_34:
        /*59c0*/ 	.byte	0x04, 0x1e
        /*59c2*/ 	.short	(.L_36 - .L_35)
.L_35:
        /*59c4*/ 	.word	0x00000000


	//----- nvinfo : EIATTR_CBANK_PARAM_SIZE
	.align		4
.L_36:
        /*59c8*/ 	.byte	0x03, 0x19
        /*59ca*/ 	.short	0x0470


	//----- nvinfo : EIATTR_PARAM_CBANK
	.align		4
        /*59cc*/ 	.byte	0x04, 0x0a
        /*59ce*/ 	.short	(.L_38 - .L_37)
	.align		4
.L_37:
        /*59d0*/ 	.word	index@(.nv.constant0._ZN7cutlass13device_kernelINS_4gemm6kernel13GemmUniversalIN4cute5tupleIJiiiiEEENS1_10collective13CollectiveMmaINS1_37MainloopSm90TmaGmmaWarpSpecializedFP8ILi14ENS5_IJNS4_1CILi2EEENSA_ILi1EEESC_EEENS1_35KernelTmaWarpSpecializedCooperativeEEENS5_IJNSA_ILi256EEESG_NSA_ILi32EEEEEENS_12float_e5m2_tENS5_IJlSC_lEEESJ_SK_NS4_8TiledMMAINS4_8MMA_AtomIJNS4_4SM904GMMA31MMA_64x256x32_F32E5M2E5M2_SS_TNILNSO_7ScaleInE1ELSQ_1EEEEEENS4_6LayoutISD_NS5_IJSC_NSA_ILi0EEESU_EEEEENS5_IJNS4_10UnderscoreESX_SX_EEEEENS4_13SM90_TMA_LOADENS4_14ComposedLayoutINS4_7SwizzleILi1ELi4ELi3EEENS4_18smem_ptr_flag_bitsILi8EEENST_INS5_IJNSA_ILi8EEESH_EEENS5_IJSH_SC_EEEEEEEvNS4_8identityENS4_23SM90_TMA_LOAD_MULTICASTES1A_vS1B_EENS_8epilogue10collective6detail29Sm90TmaWarpSpecializedAdapterINS1F_15DefaultEpilogueISJ_SK_SK_NS1E_6thread17LinearCombinationISJ_Li1EffLNS1J_9ScaleType4KindE0ELNS_15FloatRoundStyleE2ESJ_EENS1_15EpilogueDefaultEEEEEvvEEEEvNT_6ParamsE)
        /*59d4*/ 	.short	0x0210
        /*59d6*/ 	.short	0x0470


	//----- nvinfo : EIATTR_SW_WAR
	.align		4
.L_38:
        /*59d8*/ 	.byte	0x04, 0x36
        /*59da*/ 	.short	(.L_40 - .L_39)
.L_39:
        /*59dc*/ 	.word	0x00000008
.L_40:


//--------------------- .nv.callgraph             --------------------------
	.section	.nv.callgraph,"",@"SHT_CUDA_CALLGRAPH"
	.align	4
	.sectionentsize	8
	.align		4
        /*0000*/ 	.word	0x00000000
	.align		4
        /*0004*/ 	.word	0xffffffff
	.align		4
        /*0008*/ 	.word	0x00000000
	.align		4
        /*000c*/ 	.word	0xfffffffe
	.align		4
        /*0010*/ 	.word	0x00000000
	.align		4
        /*0014*/ 	.word	0xfffffffd
	.align		4
        /*0018*/ 	.word	0x00000000
	.align		4
        /*001c*/ 	.word	0xfffffffc


//--------------------- .nv.constant4             --------------------------
	.section	.nv.constant4,"a",@progbits
	.align	8
	.align		8
.nv.constant4:
        /*0000*/ 	.dword	_ZN39_INTERNAL_60e4b8d6_4_k_cu_20ea3f0b_49474cuda3std3__45__cpo5beginE
	.align		8
        /*0008*/ 	.dword	_ZN39_INTERNAL_60e4b8d6_4_k_cu_20ea3f0b_49474cuda3std3__45__cpo3endE
	.align		8
        /*0010*/ 	.dword	_ZN39_INTERNAL_60e4b8d6_4_k_cu_20ea3f0b_49474cuda3std3__45__cpo6cbeginE
	.align		8
        /*0018*/ 	.dword	_ZN39_INTERNAL_60e4b8d6_4_k_cu_20ea3f0b_49474cuda3std3__45__cpo4cendE
	.align		8
        /*0020*/ 	.dword	_ZN39_INTERNAL_60e4b8d6_4_k_cu_20ea3f0b_49474cuda3std3__441_GLOBAL__N__60e4b8d6_4_k_cu_20ea3f0b_49476ignoreE
	.align		8
        /*0028*/ 	.dword	_ZN39_INTERNAL_60e4b8d6_4_k_cu_20ea3f0b_49474cuda3std3__419piecewise_constructE
	.align		8
        /*0030*/ 	.dword	_ZN39_INTERNAL_60e4b8d6_4_k_cu_20ea3f0b_49474cuda3std3__48in_placeE
	.align		8
        /*0038*/ 	.dword	_ZN39_INTERNAL_60e4b8d6_4_k_cu_20ea3f0b_49474cuda3std6ranges3__45__cpo4swapE
	.align		8
        /*0040*/ 	.dword	_ZN39_INTERNAL_60e4b8d6_4_k_cu_20ea3f0b_49474cuda3std6ranges3__45__cpo9iter_moveE
	.align		8
        /*0048*/ 	.dword	_ZN39_INTERNAL_60e4b8d6_4_k_cu_20ea3f0b_49474cute7productE
	.align		8
        /*0050*/ 	.dword	_ZN39_INTERNAL_60e4b8d6_4_k_cu_20ea3f0b_49474cute1_E


//--------------------- .text._ZN7cutlass13device_kernelINS_4gemm6kernel13GemmUniversalIN4cute5tupleIJiiiiEEENS1_10collective13CollectiveMmaINS1_37MainloopSm90TmaGmmaWarpSpecializedFP8ILi14ENS5_IJNS4_1CILi2EEENSA_ILi1EEESC_EEENS1_35KernelTmaWarpSpecializedCooperativeEEENS5_IJNSA_ILi256EEESG_NSA_ILi32EEEEEENS_12float_e5m2_tENS5_IJlSC_lEEESJ_SK_NS4_8TiledMMAINS4_8MMA_AtomIJNS4_4SM904GMMA31MMA_64x256x32_F32E5M2E5M2_SS_TNILNSO_7ScaleInE1ELSQ_1EEEEEENS4_6LayoutISD_NS5_IJSC_NSA_ILi0EEESU_EEEEENS5_IJNS4_10UnderscoreESX_SX_EEEEENS4_13SM90_TMA_LOADENS4_14ComposedLayoutINS4_7SwizzleILi1ELi4ELi3EEENS4_18smem_ptr_flag_bitsILi8EEENST_INS5_IJNSA_ILi8EEESH_EEENS5_IJSH_SC_EEEEEEEvNS4_8identityENS4_23SM90_TMA_LOAD_MULTICASTES1A_vS1B_EENS_8epilogue10collective6detail29Sm90TmaWarpSpecializedAdapterINS1F_15DefaultEpilogueISJ_SK_SK_NS1E_6thread17LinearCombinationISJ_Li1EffLNS1J_9ScaleType4KindE0ELNS_15FloatRoundStyleE2ESJ_EENS1_15EpilogueDefaultEEEEEvvEEEEvNT_6ParamsE --------------------------
	.section	.text._ZN7cutlass13device_kernelINS_4gemm6kernel13GemmUniversalIN4cute5tupleIJiiiiEEENS1_10collective13CollectiveMmaINS1_37MainloopSm90TmaGmmaWarpSpecializedFP8ILi14ENS5_IJNS4_1CILi2EEENSA_ILi1EEESC_EEENS1_35KernelTmaWarpSpecializedCooperativeEEENS5_IJNSA_ILi256EEESG_NSA_ILi32EEEEEENS_12float_e5m2_tENS5_IJlSC_lEEESJ_SK_NS4_8TiledMMAINS4_8MMA_AtomIJNS4_4SM904GMMA31MMA_64x256x32_F32E5M2E5M2_SS_TNILNSO_7ScaleInE1ELSQ_1EEEEEENS4_6LayoutISD_NS5_IJSC_NSA_ILi0EEESU_EEEEENS5_IJNS4_10UnderscoreESX_SX_EEEEENS4_13SM90_TMA_LOADENS4_14ComposedLayoutINS4_7SwizzleILi1ELi4ELi3EEENS4_18smem_ptr_flag_bitsILi8EEENST_INS5_IJNSA_ILi8EEESH_EEENS5_IJSH_SC_EEEEEEEvNS4_8identityENS4_23SM90_TMA_LOAD_MULTICASTES1A_vS1B_EENS_8epilogue10collective6detail29Sm90TmaWarpSpecializedAdapterINS1F_15DefaultEpilogueISJ_SK_SK_NS1E_6thread17LinearCombinationISJ_Li1EffLNS1J_9ScaleType4KindE0ELNS_15FloatRoundStyleE2ESJ_EENS1_15EpilogueDefaultEEEEEvvEEEEvNT_6ParamsE,"ax",@progbits
	.align	128
.text._ZN7cutlass13device_kernelINS_4gemm6kernel13GemmUniversalIN4cute5tupleIJiiiiEEENS1_10collective13CollectiveMmaINS1_37MainloopSm90TmaGmmaWarpSpecializedFP8ILi14ENS5_IJNS4_1CILi2EEENSA_ILi1EEESC_EEENS1_35KernelTmaWarpSpecializedCooperativeEEENS5_IJNSA_ILi256EEESG_NSA_ILi32EEEEEENS_12float_e5m2_tENS5_IJlSC_lEEESJ_SK_NS4_8TiledMMAINS4_8MMA_AtomIJNS4_4SM904GMMA31MMA_64x256x32_F32E5M2E5M2_SS_TNILNSO_7ScaleInE1ELSQ_1EEEEEENS4_6LayoutISD_NS5_IJSC_NSA_ILi0EEESU_EEEEENS5_IJNS4_10UnderscoreESX_SX_EEEEENS4_13SM90_TMA_LOADENS4_14ComposedLayoutINS4_7SwizzleILi1ELi4ELi3EEENS4_18smem_ptr_flag_bitsILi8EEENST_INS5_IJNSA_ILi8EEESH_EEENS5_IJSH_SC_EEEEEEEvNS4_8identityENS4_23SM90_TMA_LOAD_MULTICASTES1A_vS1B_EENS_8epilogue10collective6detail29Sm90TmaWarpSpecializedAdapterINS1F_15DefaultEpilogueISJ_SK_SK_NS1E_6thread17LinearCombinationISJ_Li1EffLNS1J_9ScaleType4KindE0ELNS_15FloatRoundStyleE2ESJ_EENS1_15EpilogueDefaultEEEEEvvEEEEvNT_6ParamsE:
        .type           _ZN7cutlass13device_kernelINS_4gemm6kernel13GemmUniversalIN4cute5tupleIJiiiiEEENS1_10collective13CollectiveMmaINS1_37MainloopSm90TmaGmmaWarpSpecializedFP8ILi14ENS5_IJNS4_1CILi2EEENSA_ILi1EEESC_EEENS1_35KernelTmaWarpSpecializedCooperativeEEENS5_IJNSA_ILi256EEESG_NSA_ILi32EEEEEENS_12float_e5m2_tENS5_IJlSC_lEEESJ_SK_NS4_8TiledMMAINS4_8MMA_AtomIJNS4_4SM904GMMA31MMA_64x256x32_F32E5M2E5M2_SS_TNILNSO_7ScaleInE1ELSQ_1EEEEEENS4_6LayoutISD_NS5_IJSC_NSA_ILi0EEESU_EEEEENS5_IJNS4_10UnderscoreESX_SX_EEEEENS4_13SM90_TMA_LOADENS4_14ComposedLayoutINS4_7SwizzleILi1ELi4ELi3EEENS4_18smem_ptr_flag_bitsILi8EEENST_INS5_IJNSA_ILi8EEESH_EEENS5_IJSH_SC_EEEEEEEvNS4_8identityENS4_23SM90_TMA_LOAD_MULTICASTES1A_vS1B_EENS_8epilogue10collective6detail29Sm90TmaWarpSpecializedAdapterINS1F_15DefaultEpilogueISJ_SK_SK_NS1E_6thread17LinearCombinationISJ_Li1EffLNS1J_9ScaleType4KindE0ELNS_15FloatRoundStyleE2ESJ_EENS1_15EpilogueDefaultEEEEEvvEEEEvNT_6ParamsE,@function
        .size           _ZN7cutlass13device_kernelINS_4gemm6kernel13GemmUniversalIN4cute5tupleIJiiiiEEENS1_10collective13CollectiveMmaINS1_37MainloopSm90TmaGmmaWarpSpecializedFP8ILi14ENS5_IJNS4_1CILi2EEENSA_ILi1EEESC_EEENS1_35KernelTmaWarpSpecializedCooperativeEEENS5_IJNSA_ILi256EEESG_NSA_ILi32EEEEEENS_12float_e5m2_tENS5_IJlSC_lEEESJ_SK_NS4_8TiledMMAINS4_8MMA_AtomIJNS4_4SM904GMMA31MMA_64x256x32_F32E5M2E5M2_SS_TNILNSO_7ScaleInE1ELSQ_1EEEEEENS4_6LayoutISD_NS5_IJSC_NSA_ILi0EEESU_EEEEENS5_IJNS4_10UnderscoreESX_SX_EEEEENS4_13SM90_TMA_LOADENS4_14ComposedLayoutINS4_7SwizzleILi1ELi4ELi3EEENS4_18smem_ptr_flag_bitsILi8EEENST_INS5_IJNSA_ILi8EEESH_EEENS5_IJSH_SC_EEEEEEEvNS4_8identityENS4_23SM90_TMA_LOAD_MULTICASTES1A_vS1B_EENS_8epilogue10collective6detail29Sm90TmaWarpSpecializedAdapterINS1F_15DefaultEpilogueISJ_SK_SK_NS1E_6thread17LinearCombinationISJ_Li1EffLNS1J_9ScaleType4KindE0ELNS_15FloatRoundStyleE2ESJ_EENS1_15EpilogueDefaultEEEEEvvEEEEvNT_6ParamsE,(.L_x_611 - _ZN7cutlass13device_kernelINS_4gemm6kernel13GemmUniversalIN4cute5tupleIJiiiiEEENS1_10collective13CollectiveMmaINS1_37MainloopSm90TmaGmmaWarpSpecializedFP8ILi14ENS5_IJNS4_1CILi2EEENSA_ILi1EEESC_EEENS1_35KernelTmaWarpSpecializedCooperativeEEENS5_IJNSA_ILi256EEESG_NSA_ILi32EEEEEENS_12float_e5m2_tENS5_IJlSC_lEEESJ_SK_NS4_8TiledMMAINS4_8MMA_AtomIJNS4_4SM904GMMA31MMA_64x256x32_F32E5M2E5M2_SS_TNILNSO_7ScaleInE1ELSQ_1EEEEEENS4_6LayoutISD_NS5_IJSC_NSA_ILi0EEESU_EEEEENS5_IJNS4_10UnderscoreESX_SX_EEEEENS4_13SM90_TMA_LOADENS4_14ComposedLayoutINS4_7SwizzleILi1ELi4ELi3EEENS4_18smem_ptr_flag_bitsILi8EEENST_INS5_IJNSA_ILi8EEESH_EEENS5_IJSH_SC_EEEEEEEvNS4_8identityENS4_23SM90_TMA_LOAD_MULTICASTES1A_vS1B_EENS_8epilogue10collective6detail29Sm90TmaWarpSpecializedAdapterINS1F_15DefaultEpilogueISJ_SK_SK_NS1E_6thread17LinearCombinationISJ_Li1EffLNS1J_9ScaleType4KindE0ELNS_15FloatRoundStyleE2ESJ_EENS1_15EpilogueDefaultEEEEEvvEEEEvNT_6ParamsE)
        .other          _ZN7cutlass13device_kernelINS_4gemm6kernel13GemmUniversalIN4cute5tupleIJiiiiEEENS1_10collective13CollectiveMmaINS1_37MainloopSm90TmaGmmaWarpSpecializedFP8ILi14ENS5_IJNS4_1CILi2EEENSA_ILi1EEESC_EEENS1_35KernelTmaWarpSpecializedCooperativeEEENS5_IJNSA_ILi256EEESG_NSA_ILi32EEEEEENS_12float_e5m2_tENS5_IJlSC_lEEESJ_SK_NS4_8TiledMMAINS4_8MMA_AtomIJNS4_4SM904GMMA31MMA_64x256x32_F32E5M2E5M2_SS_TNILNSO_7ScaleInE1ELSQ_1EEEEEENS4_6LayoutISD_NS5_IJSC_NSA_ILi0EEESU_EEEEENS5_IJNS4_10UnderscoreESX_SX_EEEEENS4_13SM90_TMA_LOADENS4_14ComposedLayoutINS4_7SwizzleILi1ELi4ELi3EEENS4_18smem_ptr_flag_bitsILi8EEENST_INS5_IJNSA_ILi8EEESH_EEENS5_IJSH_SC_EEEEEEEvNS4_8identityENS4_23SM90_TMA_LOAD_MULTICASTES1A_vS1B_EENS_8epilogue10collective6detail29Sm90TmaWarpSpecializedAdapterINS1F_15DefaultEpilogueISJ_SK_SK_NS1E_6thread17LinearCombinationISJ_Li1EffLNS1J_9ScaleType4KindE0ELNS_15FloatRoundStyleE2ESJ_EENS1_15EpilogueDefaultEEEEEvvEEEEvNT_6ParamsE,@"STO_CUDA_ENTRY STV_DEFAULT"
_ZN7cutlass13device_kernelINS_4gemm6kernel13GemmUniversalIN4cute5tupleIJiiiiEEENS1_10collective13CollectiveMmaINS1_37MainloopSm90TmaGmmaWarpSpecializedFP8ILi14ENS5_IJNS4_1CILi2EEENSA_ILi1EEESC_EEENS1_35KernelTmaWarpSpecializedCooperativeEEENS5_IJNSA_ILi256EEESG_NSA_ILi32EEEEEENS_12float_e5m2_tENS5_IJlSC_lEEESJ_SK_NS4_8TiledMMAINS4_8MMA_AtomIJNS4_4SM904GMMA31MMA_64x256x32_F32E5M2E5M2_SS_TNILNSO_7ScaleInE1ELSQ_1EEEEEENS4_6LayoutISD_NS5_IJSC_NSA_ILi0EEESU_EEEEENS5_IJNS4_10UnderscoreESX_SX_EEEEENS4_13SM90_TMA_LOADENS4_14ComposedLayoutINS4_7SwizzleILi1ELi4ELi3EEENS4_18smem_ptr_flag_bitsILi8EEENST_INS5_IJNSA_ILi8EEESH_EEENS5_IJSH_SC_EEEEEEEvNS4_8identityENS4_23SM90_TMA_LOAD_MULTICASTES1A_vS1B_EENS_8epilogue10collective6detail29Sm90TmaWarpSpecializedAdapterINS1F_15DefaultEpilogueISJ_SK_SK_NS1E_6thread17LinearCombinationISJ_Li1EffLNS1J_9ScaleType4KindE0ELNS_15FloatRoundStyleE2ESJ_EENS1_15EpilogueDefaultEEEEEvvEEEEvNT_6ParamsE:
[----:B------:R-:W0:Y:S02]  /*0000*/  LDC R1, c[0x0][0x28] ;  /* 0x00000a00ff017b82 */ /* 0x000e240000000800 */
[----:B0-----:R-:W-:Y:S01]  /*0010*/  VIADD R1, R1, 0xfffff988 ;  /* 0xfffff98801017836 */ /* 0x001fe20000000000 */
[----:B------:R-:W0:Y:S01]  /*0020*/  S2R R4, SR_TID.X ;  /* 0x0000000000047919 */ /* 0x000e220000002100 */
[----:B------:R-:W-:Y:S01]  /*0030*/  ELECT P0, URZ, PT ;  /* 0x00000000003f782f */ /* 0x000fe20003800000 */
[----:B------:R-:W-:Y:S01]  /*0040*/  BSSY B0, `(.L_x_0) ;  /* 0x0000015000007945 */ /* 0x000fe20003800000 */
[--C-:B0-----:R-:W-:Y:S02]  /*0050*/  SHF.R.U32.HI R0, RZ, 0x5, R4.reuse ;  /* 0x00000005ff007819 */ /* 0x101fe40000011604 */
[----:B------:R-:W-:-:S03]  /*0060*/  SHF.R.U32.HI R2, RZ, 0x7, R4 ;  /* 0x00000007ff027819 */ /* 0x000fc60000011604 */
[----:B------:R-:W0:Y:S04]  /*0070*/  SHFL.IDX PT, R3, R0, RZ, 0x1f ;  /* 0x00001fff00037589 */ /* 0x000e2800000e0000 */
[----:B------:R-:W1:Y:S01]  /*0080*/  SHFL.IDX PT, R2, R2, RZ, 0x1f ;  /* 0x00001fff02027589 */ /* 0x000e6200000e0000 */
[----:B0-----:R-:W-:Y:S02]  /*0090*/  R2UR UR4, R3 ;  /* 0x00000000030472ca */ /* 0x001fe400000e0000 */
[----:B-1----:R-:W-:-:S11]  /*00a0*/  R2UR UR6, R2 ;  /* 0x00000000020672ca */ /* 0x002fd600000e0000 */
[----:B------:R-:W-:Y:S02]  /*00b0*/  USHF.R.S32.HI UR5, URZ, 0x1f, UR4 ;  /* 0x0000001f3f057899 */ /* 0x000fe40008011404 */
[----:B------:R-:W-:Y:S02]  /*00c0*/  ISETP.NE.OR P0, PT, RZ, UR4, !P0 ;  /* 0x00000004ff007c0c */ /* 0x000fe4000c705670 */
[----:B------:R-:W-:-:S04]  /*00d0*/  ULEA.HI UR5, UR5, UR4, URZ, 0x2 ;  /* 0x0000000405057291 */ /* 0x000fc8000f8f103f */
[----:B------:R-:W-:-:S04]  /*00e0*/  ULOP3.LUT UR5, UR5, 0xfffffffc, URZ, 0xc0, !UPT ;  /* 0xfffffffc05057892 */ /* 0x000fc8000f8ec03f */
[----:B------:R-:W-:-:S03]  /*00f0*/  UIADD3 UR8, UR4, -UR5, URZ ;  /* 0x8000000504087290 */ /* 0x000fc6000fffe03f */
[----:B------:R-:W-:Y:S09]  /*0100*/  @P0 BRA `(.L_x_1) ;  /* 0x0000000000200947 */ /* 0x000ff20003800000 */
[----:B------:R-:W-:Y:S02]  /*0110*/  ULDC.64 UR4, c[0x0][0x198] ;  /* 0x0000660000047ab9 */ /* 0x000fe40000000a00 */
[----:B------:R-:W-:Y:S02]  /*0120*/  UIADD3 UR10, UP0, UR4, 0xf0, URZ ;  /* 0x000000f0040a7890 */ /* 0x000fe4000ff1e03f */
[----:B------:R-:W-:Y:S02]  /*0130*/  UIADD3 UR4, UP1, UR4, 0x1f0, URZ ;  /* 0x000001f004047890 */ /* 0x000fe4000ff3e03f */
[----:B------:R-:W-:Y:S02]  /*0140*/  UIADD3.X UR11, URZ, UR5, URZ, UP0, !UPT ;  /* 0x000000053f0b7290 */ /* 0x000fe400087fe43f */
[----:B------:R-:W-:-:S07]  /*0150*/  UIADD3.X UR5, URZ, UR5, URZ, UP1, !UPT ;  /* 0x000000053f057290 */ /* 0x000fce0008ffe43f */
[----:B------:R0:W-:Y:S02]  /*0160*/  UTMACCTL.PF [UR10] ;  /* 0x000000000a0079b9 */ /* 0x0001e40008040000 */
[----:B------:R0:W-:Y:S02]  /*0170*/  UTMACCTL.PF [UR4] ;  /* 0x00000000040079b9 */ /* 0x0001e40008040000 */
[----:B0-----:R-:W-:Y:S01]  /*0180*/  NOP ;  /* 0x0000000000007918 */ /* 0x001fe20000000000 */
.L_x_1:
[----:B------:R-:W-:Y:S05]  /*0190*/  BSYNC B0 ;  /* 0x0000000000007941 */ /* 0x000fea0003800000 */
.L_x_0:
[----:B------:R-:W0:Y:S01]  /*01a0*/  SHFL.IDX PT, R3, R0, RZ, 0x1f ;  /* 0x00001fff00037589 */ /* 0x000e2200000e0000 */
[----:B------:R-:W-:Y:S01]  /*01b0*/  UISETP.NE.AND UP0, UPT, UR8, 0x3, UPT ;  /* 0x000000030800788c */ /* 0x000fe2000bf05270 */
[----:B------:R-:W-:Y:S01]  /*01c0*/  ISETP.NE.AND P1, PT, RZ, UR6, PT ;  /* 0x00000006ff007c0c */ /* 0x000fe2000bf25270 */
[----:B------:R-:W-:Y:S02]  /*01d0*/  UIADD3 UR10, UR6, -0x1, URZ ;  /* 0xffffffff060a7890 */ /* 0x000fe4000fffe03f */
[----:B------:R-:W-:Y:S02]  /*01e0*/  UISETP.EQ.OR UP0, UPT, UR8, URZ, !UP0 ;  /* 0x0000003f0800728c */ /* 0x000fe4000c702670 */
[----:B------:R-:W-:Y:S02]  /*01f0*/  UISETP.GE.U32.AND UP1, UPT, UR10, 0x2, UPT ;  /* 0x000000020a00788c */ /* 0x000fe4000bf26070 */
[----:B------:R-:W-:-:S04]  /*0200*/  UISETP.EQ.AND UP0, UPT, UR6, URZ, UP0 ;  /* 0x0000003f0600728c */ /* 0x000fc80008702270 */
[----:B------:R-:W-:-:S04]  /*0210*/  USEL UR13, URZ, 0x1, !UP0 ;  /* 0x000000013f0d7887 */ /* 0x000fc8000c000000 */
[----:B------:R-:W-:Y:S01]  /*0220*/  USEL UR13, UR13, 0x2, UP1 ;  /* 0x000000020d0d7887 */ /* 0x000fe20008800000 */
[----:B0-----:R-:W-:-:S13]  /*0230*/  ISETP.NE.AND P0, PT, R3, RZ, PT ;  /* 0x000000ff0300720c */ /* 0x001fda0003f05270 */
[----:B------:R-:W-:Y:S05]  /*0240*/  @P0 BRA `(.L_x_2) ;  /* 0x0000000000b40947 */ /* 0x000fea0003800000 */
[----:B------:R-:W-:Y:S01]  /*0250*/  ELECT P0, URZ, PT ;  /* 0x00000000003f782f */ /* 0x000fe20003800000 */
[----:B------:R-:W-:-:S12]  /*0260*/  BSSY B0, `(.L_x_2) ;  /* 0x000002b000007945 */ /* 0x000fd80003800000 */
[----:B------:R-:W-:Y:S05]  /*0270*/  @!P0 BRA `(.L_x_3) ;  /* 0x0000000000a48947 */ /* 0x000fea0003800000 */
[----:B------:R-:W0:Y:S01]  /*0280*/  S2UR UR9, SR_CgaCtaId ;  /* 0x00000000000979c3 */ /* 0x000e220000008800 */
[----:B------:R-:W-:Y:S01]  /*0290*/  UMOV UR4, 0x400 ;  /* 0x0000040000047882 */ /* 0x000fe20000000000 */
[----:B------:R-:W-:Y:S01]  /*02a0*/  UMOV UR5, 0x1 ;  /* 0x0000000100057882 */ /* 0x000fe20000000000 */
[----:B------:R-:W-:Y:S02]  /*02b0*/  UMOV UR6, 0x4 ;  /* 0x0000000400067882 */ /* 0x000fe40000000000 */
[----:B------:R-:W-:-:S04]  /*02c0*/  UIADD3 UR6, -UR6, 0x100000, URZ ;  /* 0x0010000006067890 */ /* 0x000fc8000fffe13f */
[----:B------:R-:W-:Y:S02]  /*02d0*/  USHF.L.U32 UR7, UR6, 0xb, URZ ;  /* 0x0000000b06077899 */ /* 0x000fe4000800063f */
[----:B------:R-:W-:Y:S02]  /*02e0*/  USHF.L.U32 UR6, UR6, 0x1, URZ ;  /* 0x0000000106067899 */ /* 0x000fe4000800063f */
[----:B0-----:R-:W-:Y:S02]  /*02f0*/  ULEA UR9, UR9, UR4, 0x18 ;  /* 0x0000000409097291 */ /* 0x001fe4000f8ec03f */
[----:B------:R-:W-:-:S04]  /*0300*/  UIADD3 UR4, -UR5, 0x100000, URZ ;  /* 0x0010000005047890 */ /* 0x000fc8000fffe13f */
[----:B------:R-:W-:Y:S02]  /*0310*/  USHF.L.U32 UR5, UR4, 0xb, URZ ;  /* 0x0000000b04057899 */ /* 0x000fe4000800063f */
[----:B------:R-:W-:Y:S01]  /*0320*/  USHF.L.U32 UR4, UR4, 0x1, URZ ;  /* 0x0000000104047899 */ /* 0x000fe2000800063f */
[----:B------:R-:W0:Y:S11]  /*0330*/  FENCE.VIEW.ASYNC.S ;  /* 0x00000000000073c6 */ /* 0x000e360000000000 */
[----:B0-----:R0:W1:Y:S01]  /*0340*/  SYNCS.EXCH.64 URZ, [UR9], UR4 ;  /* 0x00000004093f75b2 */ /* 0x0010620008000100 */
[----:B------:R0:W2:Y:S01]  /*0350*/  SYNCS.EXCH.64 URZ, [UR9+0x70], UR6 ;  /* 0x00007006093f75b2 */ /* 0x0000a20008000100 */
[----:B------:R0:W3:Y:S01]  /*0360*/  SYNCS.EXCH.64 URZ, [UR9+0x8], UR4 ;  /* 0x00000804093f75b2 */ /* 0x0000e20008000100 */
[----:B------:R0:W4:Y:S01]  /*0370*/  SYNCS.EXCH.64 URZ, [UR9+0x78], UR6 ;  /* 0x00007806093f75b2 */ /* 0x0001220008000100 */
[----:B------:R0:W0:Y:S01]  /*0380*/  SYNCS.EXCH.64 URZ, [UR9+0x10], UR4 ;  /* 0x00001004093f75b2 */ /* 0x0000220008000100 */
        /* <DEDUP_REMOVED lines=23> */
[----:B-1234-:R-:W-:Y:S01]  /*0500*/  NOP ;  /* 0x0000000000007918 */ /* 0x01efe20000000000 */
.L_x_3:
[----:B0-----:R-:W-:Y:S05]  /*0510*/  BSYNC B0 ;  /* 0x0000000000007941 */ /* 0x001fea0003800000 */
.L_x_2:
[----:B------:R-:W-:Y:S01]  /*0520*/  SHF.R.S32.HI R2, RZ, 0x1f, R4 ;  /* 0x0000001fff027819 */ /* 0x000fe20000011404 */
[----:B------:R-:W0:Y:S01]  /*0530*/  SHFL.IDX PT, R0, R0, RZ, 0x1f ;  /* 0x00001fff00007589 */ /* 0x000e2200000e0000 */
[----:B------:R-:W1:Y:S01]  /*0540*/  S2UR UR9, SR_CTAID.X ;  /* 0x00000000000979c3 */ /* 0x000e620000002500 */
[----:B------:R-:W-:Y:S02]  /*0550*/  ELECT P0, URZ, PT ;  /* 0x00000000003f782f */ /* 0x000fe40003800000 */
[----:B------:R-:W-:Y:S01]  /*0560*/  LEA.HI R2, R2, R4, RZ, 0x7 ;  /* 0x0000000402027211 */ /* 0x000fe200078f38ff */
[----:B------:R-:W-:Y:S01]  /*0570*/  ULDC UR4, c[0x0][0x150] ;  /* 0x0000540000047ab9 */ /* 0x000fe20000000800 */
[----:B------:R-:W-:Y:S01]  /*0580*/  SHF.R.S32.HI R6, RZ, 0x1f, R3 ;  /* 0x0000001fff067819 */ /* 0x000fe20000011403 */
[----:B------:R-:W-:Y:S01]  /*0590*/  NOP ;  /* 0x0000000000007918 */ /* 0x000fe20000000000 */
[----:B------:R-:W-:Y:S01]  /*05a0*/  LOP3.LUT R2, R2, 0xffffff80, RZ, 0xc0, !PT ;  /* 0xffffff8002027812 */ /* 0x000fe200078ec0ff */
[----:B------:R-:W-:Y:S01]  /*05b0*/  NOP ;  /* 0x0000000000007918 */ /* 0x000fe20000000000 */
[----:B------:R-:W-:Y:S01]  /*05c0*/  LEA.HI R6, R6, R3, RZ, 0x2 ;  /* 0x0000000306067211 */ /* 0x000fe200078f10ff */
[----:B------:R-:W2:Y:S02]  /*05d0*/  LDC R8, c[0x0][0x144] ;  /* 0x00005100ff087b82 */ /* 0x000ea40000000800 */
[----:B------:R-:W-:Y:S01]  /*05e0*/  IMAD.IADD R4, R4, 0x1, -R2 ;  /* 0x0000000104047824 */ /* 0x000fe200078e0a02 */
[----:B------:R-:W-:Y:S01]  /*05f0*/  LOP3.LUT R6, R6, 0x3ffffffc, RZ, 0xc0, !PT ;  /* 0x3ffffffc06067812 */ /* 0x000fe200078ec0ff */
[----:B------:R-:W3:Y:S03]  /*0600*/  S2R R2, SR_CTAID.Y ;  /* 0x0000000000027919 */ /* 0x000ee60000002600 */
[----:B------:R-:W-:Y:S01]  /*0610*/  SHF.R.S32.HI R5, RZ, 0x1f, R4 ;  /* 0x0000001fff057819 */ /* 0x000fe20000011404 */
[----:B------:R-:W-:Y:S01]  /*0620*/  IMAD.IADD R6, R3, 0x1, -R6 ;  /* 0x0000000103067824 */ /* 0x000fe200078e0a06 */
[----:B------:R-:W4:Y:S02]  /*0630*/  LDC R13, c[0x0][0x148] ;  /* 0x00005200ff0d7b82 */ /* 0x000f240000000800 */
[----:B------:R-:W-:-:S02]  /*0640*/  LEA.HI R5, R5, R4, RZ, 0x3 ;  /* 0x0000000405057211 */ /* 0x000fc400078f18ff */
[----:B0-----:R-:W-:Y:S02]  /*0650*/  ISETP.NE.OR P0, PT, R0, RZ, !P0 ;  /* 0x000000ff0000720c */ /* 0x001fe40004705670 */
[--C-:B------:R-:W-:Y:S02]  /*0660*/  SHF.R.S32.HI R0, RZ, 0x3, R5.reuse ;  /* 0x00000003ff007819 */ /* 0x100fe40000011405 */
[----:B------:R-:W-:Y:S02]  /*0670*/  SHF.R.S32.HI R5, RZ, 0x1f, R5 ;  /* 0x0000001fff057819 */ /* 0x000fe40000011405 */
[----:B-1----:R-:W-:Y:S02]  /*0680*/  I2FP.F32.U32 R7, UR9 ;  /* 0x0000000900077c45 */ /* 0x002fe40008201000 */
[----:B------:R-:W-:-:S03]  /*0690*/  LEA.HI R5, R5, R0, RZ, 0x2 ;  /* 0x0000000005057211 */ /* 0x000fc600078f10ff */
[----:B------:R-:W-:Y:S01]  /*06a0*/  FMUL R7, R7, UR4 ;  /* 0x0000000407077c20 */ /* 0x000fe20008400000 */
[----:B------:R-:W-:Y:S01]  /*06b0*/  LOP3.LUT R5, R5, 0xfffffffc, RZ, 0xc0, !PT ;  /* 0xfffffffc05057812 */ /* 0x000fe200078ec0ff */
[----:B------:R-:W-:Y:S01]  /*06c0*/  VOTEU.ALL UP0, P0 ;  /* 0x00000000003f7886 */ /* 0x000fe20000000000 */
[----:B------:R-:W-:Y:S01]  /*06d0*/  ULDC UR4, c[0x0][0x154] ;  /* 0x0000550000047ab9 */ /* 0x000fe20000000800 */
[----:B------:R-:W-:Y:S02]  /*06e0*/  VOTEU.ALL UP1, P0 ;  /* 0x00000000003f7886 */ /* 0x000fe40000020000 */
[----:B------:R-:W0:Y:S01]  /*06f0*/  F2I.U32.TRUNC.NTZ R7, R7 ;  /* 0x0000000700077305 */ /* 0x000e22000020f000 */
[----:B------:R-:W-:Y:S01]  /*0700*/  IMAD.IADD R5, R0, 0x1, -R5 ;  /* 0x0000000100057824 */ /* 0x000fe200078e0a05 */
[----:B------:R-:W1:Y:S01]  /*0710*/  @!UP0 S2UR UR7, SR_CgaCtaId ;  /* 0x00000000000789c3 */ /* 0x000e620000008800 */
[----:B------:R-:W-:Y:S02]  /*0720*/  @!UP0 UMOV UR6, 0x400 ;  /* 0x0000040000068882 */ /* 0x000fe40000000000 */
[----:B------:R-:W-:Y:S01]  /*0730*/  IMAD R5, R6, 0x4, R5 ;  /* 0x0000000406057824 */ /* 0x000fe200078e0205 */
[----:B---3--:R-:W-:-:S04]  /*0740*/  I2FP.F32.U32 R6, R2 ;  /* 0x0000000200067245 */ /* 0x008fc80000201000 */
[----:B------:R-:W-:Y:S01]  /*0750*/  LEA.HI R0, R5, R5, RZ, 0x1 ;  /* 0x0000000505007211 */ /* 0x000fe200078f08ff */
[----:B------:R-:W-:Y:S01]  /*0760*/  FMUL R6, R6, UR4 ;  /* 0x0000000406067c20 */ /* 0x000fe20008400000 */
[----:B------:R-:W-:Y:S02]  /*0770*/  UMOV UR4, 0x20 ;  /* 0x0000002000047882 */ /* 0x000fe40000000000 */
[----:B------:R-:W-:Y:S01]  /*0780*/  LOP3.LUT R0, R0, 0xfffffffe, RZ, 0xc0, !PT ;  /* 0xfffffffe00007812 */ /* 0x000fe200078ec0ff */
[----:B0-----:R-:W-:Y:S01]  /*0790*/  IMAD.MOV R11, RZ, RZ, -R7 ;  /* 0x000000ffff0b7224 */ /* 0x001fe200078e0a07 */
[----:B------:R-:W-:-:S04]  /*07a0*/  @!UP0 UIADD3 UR4, -UR4, 0x100000, URZ ;  /* 0x0010000004048890 */ /* 0x000fc8000fffe13f */
[----:B------:R-:W-:Y:S02]  /*07b0*/  @!UP0 USHF.L.U32 UR5, UR4, 0xb, URZ ;  /* 0x0000000b04058899 */ /* 0x000fe4000800063f */
[----:B------:R-:W-:Y:S01]  /*07c0*/  @!UP0 USHF.L.U32 UR4, UR4, 0x1, URZ ;  /* 0x0000000104048899 */ /* 0x000fe2000800063f */
[----:B------:R-:W0:Y:S01]  /*07d0*/  F2I.U32.TRUNC.NTZ R6, R6 ;  /* 0x0000000600067305 */ /* 0x000e22000020f000 */
[----:B------:R-:W3:Y:S01]  /*07e0*/  LDC R7, c[0x0][0x140] ;  /* 0x00005000ff077b82 */ /* 0x000ee20000000800 */
[----:B--2---:R-:W-:Y:S02]  /*07f0*/  IMAD R11, R8, R11, UR9 ;  /* 0x00000009080b7e24 */ /* 0x004fe4000f8e020b */
[----:B------:R-:W-:-:S05]  /*0800*/  IMAD.IADD R0, R5, 0x1, -R0 ;  /* 0x0000000105007824 */ /* 0x000fca00078e0a00 */
[----:B------:R-:W-:Y:S01]  /*0810*/  ISETP.NE.AND P2, PT, R0, R11, PT ;  /* 0x0000000b0000720c */ /* 0x000fe20003f45270 */
[C---:B------:R-:W-:Y:S01]  /*0820*/  IMAD.SHL.U32 R0, R5.reuse, 0x4, RZ ;  /* 0x0000000405007824 */ /* 0x040fe200078e00ff */
[----:B-1----:R-:W-:Y:S01]  /*0830*/  @!UP0 ULEA UR6, UR7, UR6, 0x18 ;  /* 0x0000000607068291 */ /* 0x002fe2000f8ec03f */
[----:B------:R-:W-:Y:S01]  /*0840*/  VOTEU.ALL UP0, P0 ;  /* 0x00000000003f7886 */ /* 0x000fe20000000000 */
[----:B------:R-:W-:Y:S01]  /*0850*/  LOP3.LUT P0, RZ, R4, 0x7, RZ, 0xc0, !PT ;  /* 0x0000000704ff7812 */ /* 0x000fe2000780c0ff */
[----:B0-----:R-:W-:Y:S01]  /*0860*/  IMAD.MOV R12, RZ, RZ, -R6 ;  /* 0x000000ffff0c7224 */ /* 0x001fe200078e0a06 */
[----:B------:R-:W-:-:S03]  /*0870*/  LOP3.LUT R9, R5, 0xc, R0, 0x78, !PT ;  /* 0x0000000c05097812 */ /* 0x000fc600078e7800 */
[----:B----4-:R-:W-:Y:S01]  /*0880*/  IMAD R5, R13, R12, R2 ;  /* 0x0000000c0d057224 */ /* 0x010fe200078e0202 */
[C---:B------:R-:W-:Y:S01]  /*0890*/  ISETP.LT.U32.AND P0, PT, R9.reuse, 0x2, !P0 ;  /* 0x000000020900780c */ /* 0x040fe20004701070 */
[----:B------:R0:W-:Y:S02]  /*08a0*/  STL [R1+0x45c], R9 ;  /* 0x00045c0901007387 */ /* 0x0001e40000100800 */
[----:B------:R-:W-:Y:S02]  /*08b0*/  @P2 LEA.HI R0, R9, R9, RZ, 0x1 ;  /* 0x0000000909002211 */ /* 0x000fe400078f08ff */
[----:B------:R-:W1:Y:S02]  /*08c0*/  FENCE.VIEW.ASYNC.S ;  /* 0x00000000000073c6 */ /* 0x000e640000000000 */
[----:B-1----:R0:W1:Y:S01]  /*08d0*/  @!UP0 SYNCS.EXCH.64 URZ, [UR6+0xf0], UR4 ;  /* 0x0000f004063f85b2 */ /* 0x0020620008000100 */
[----:B---3--:R-:W-:Y:S02]  /*08e0*/  ISETP.EQ.U32.AND P5, PT, R7, 0x1, PT ;  /* 0x000000010700780c */ /* 0x008fe40003fa2070 */
[----:B------:R-:W-:-:S04]  /*08f0*/  @P2 SHF.R.S32.HI R0, RZ, 0x1, R0 ;  /* 0x00000001ff002819 */ /* 0x000fc80000011400 */
[----:B------:R-:W-:Y:S01]  /*0900*/  @P2 ISETP.NE.AND P3, PT, R0, R5, PT ;  /* 0x000000050000220c */ /* 0x000fe20003f65270 */
[----:B------:R-:W-:Y:S01]  /*0910*/  IMAD.MOV.U32 R0, RZ, RZ, 0x1 ;  /* 0x00000001ff007424 */ /* 0x000fe200078e00ff */
[----:B------:R-:W-:Y:S02]  /*0920*/  SEL R5, RZ, 0x1, !P0 ;  /* 0x00000001ff057807 */ /* 0x000fe40004000000 */
[----:B------:R-:W-:-:S04]  /*0930*/  @P2 SEL R0, RZ, 0x1, P3 ;  /* 0x00000001ff002807 */ /* 0x000fc80001800000 */
[----:B------:R-:W-:Y:S01]  /*0940*/  LOP3.LUT R0, R0, R5, RZ, 0xc0, !PT ;  /* 0x0000000500007212 */ /* 0x000fe200078ec0ff */
[----:B------:R0:W2:Y:S01]  /*0950*/  @!UP1 SYNCS.EXCH.64 URZ, [UR6+0xf8], UR4 ;  /* 0x0000f804063f95b2 */ /* 0x0000a20008000100 */
[----:B------:R-:W-:-:S03]  /*0960*/  NOP ;  /* 0x0000000000007918 */ /* 0x000fc60000000000 */
[----:B------:R0:W-:Y:S01]  /*0970*/  STL [R1+0x458], R0 ;  /* 0x0004580001007387 */ /* 0x0001e20000100800 */
[----:B-1----:R-:W-:Y:S05]  /*0980*/  @!P5 BRA `(.L_x_4) ;  /* 0x000000000008d947 */ /* 0x002fea0003800000 */
[----:B--2---:R-:W-:Y:S01]  /*0990*/  UCGABAR_ARV ;  /* 0x00000000000079c7 */ /* 0x004fe20008000000 */
[----:B------:R-:W-:Y:S05]  /*09a0*/  BRA `(.L_x_5) ;  /* 0x0000000000047947 */ /* 0x000fea0003800000 */
.L_x_4:
[----:B--2---:R-:W-:Y:S01]  /*09b0*/  NOP ;  /* 0x0000000000007918 */ /* 0x004fe20000000000 */
.L_x_5:
[----:B0-----:R-:W0:Y:S01]  /*09c0*/  LDC R0, c[0x0][0x65c] ;  /* 0x00019700ff007b82 */ /* 0x001e220000000800 */
[----:B------:R-:W-:Y:S02]  /*09d0*/  IMAD.U32 R4, RZ, RZ, UR9 ;  /* 0x00000009ff047e24 */ /* 0x000fe4000f8e00ff */
[----:B------:R-:W-:Y:S01]  /*09e0*/  IMAD.MOV.U32 R5, RZ, RZ, RZ ;  /* 0x000000ffff057224 */ /* 0x000fe200078e00ff */
[----:B0-----:R-:W-:-:S13]  /*09f0*/  ISETP.NE.AND P4, PT, R0, 0x1, PT ;  /* 0x000000010000780c */ /* 0x001fda0003f85270 */
[----:B------:R-:W0:Y:S01]  /*0a00*/  @P4 LDC R7, c[0x0][0x10] ;  /* 0x00000400ff074b82 */ /* 0x000e220000000800 */
[----:B------:R-:W-:Y:S02]  /*0a10*/  @P4 IMAD.MOV.U32 R3, RZ, RZ, RZ ;  /* 0x000000ffff034224 */ /* 0x000fe400078e00ff */
[----:B------:R-:W-:-:S05]  /*0a20*/  @P4 IMAD.MOV.U32 R15, RZ, RZ, RZ ;  /* 0x000000ffff0f4224 */ /* 0x000fca00078e00ff */
[----:B------:R-:W1:Y:S01]  /*0a30*/  @!P4 LDC R9, c[0x0][0xc] ;  /* 0x00000300ff09cb82 */ /* 0x000e620000000800 */
[----:B0-----:R-:W-:-:S04]  /*0a40*/  @P4 IMAD.WIDE.U32 R6, R7, UR9, R2 ;  /* 0x0000000907064c25 */ /* 0x001fc8000f8e0002 */
[----:B------:R-:W-:Y:S02]  /*0a50*/  @P4 IMAD.MOV.U32 R8, RZ, RZ, R6 ;  /* 0x000000ffff084224 */ /* 0x000fe400078e0006 */
[----:B------:R-:W-:Y:S02]  /*0a60*/  @P4 IMAD.IADD R16, R7, 0x1, R15 ;  /* 0x0000000107104824 */ /* 0x000fe400078e020f */
[----:B-1----:R-:W-:-:S04]  /*0a70*/  @!P4 IMAD.WIDE.U32 R4, R2, R9, R4 ;  /* 0x000000090204c225 */ /* 0x002fc800078e0004 */
[----:B------:R-:W-:Y:S02]  /*0a80*/  @!P4 IMAD.MOV.U32 R8, RZ, RZ, R4 ;  /* 0x000000ffff08c224 */ /* 0x000fe400078e0004 */
[----:B------:R-:W-:-:S03]  /*0a90*/  @!P4 IMAD.MOV.U32 R16, RZ, RZ, R5 ;  /* 0x000000ffff10c224 */ /* 0x000fc600078e0005 */
[----:B------:R0:W-:Y:S04]  /*0aa0*/  STL [R1+0x464], R8 ;  /* 0x0004640801007387 */ /* 0x0001e80000100800 */
[----:B------:R0:W-:Y:S01]  /*0ab0*/  STL [R1+0x460], R16 ;  /* 0x0004601001007387 */ /* 0x0001e20000100800 */
[----:B------:R-:W-:Y:S05]  /*0ac0*/  @!P5 BRA `(.L_x_6) ;  /* 0x00000000000cd947 */ /* 0x000fea0003800000 */
[----:B------:R-:W-:Y:S01]  /*0ad0*/  UCGABAR_WAIT ;  /* 0x0000000000007dc7 */ /* 0x000fe20008000000 */
[----:B------:R-:W-:Y:S01]  /*0ae0*/  CCTL.IVALL ;  /* 0x00000000ff00798f */ /* 0x000fe20002000000 */
[----:B------:R-:W-:Y:S05]  /*0af0*/  BRA `(.L_x_7) ;  /* 0x0000000000047947 */ /* 0x000fea0003800000 */
.L_x_6:
[----:B------:R-:W-:Y:S06]  /*0b00*/  BAR.SYNC.DEFER_BLOCKING 0x0 ;  /* 0x0000000000007b1d */ /* 0x000fec0000010000 */
.L_x_7:
[----:B------:R-:W-:Y:S05]  /*0b10*/  @!P1 BRA `(.L_x_8) ;  /* 0x00000214006c9947 */ /* 0x000fea0003800000 */
[----:B------:R-:W-:-:S06]  /*0b20*/  UISETP.GT.U32.AND UP0, UPT, UR10, 0x1, UPT ;  /* 0x000000010a00788c */ /* 0x000fcc000bf04070 */
[----:B------:R-:W-:-:S13]  /*0b30*/  PLOP3.LUT P0, PT, PT, PT, UP0, 0x80, 0x0 ;  /* 0x000000000000781c */ /* 0x000fda0003f0f008 */
[----:B------:R-:W-:Y:S05]  /*0b40*/  @P0 EXIT ;  /* 0x000000000000094d */ /* 0x000fea0003800000 */
[----:B------:R-:W-:Y:S01]  /*0b50*/  IMAD.MOV.U32 R5, RZ, RZ, -0x1 ;  /* 0xffffffffff057424 */ /* 0x000fe200078e00ff */
[----:B------:R-:W-:Y:S01]  /*0b60*/  ULDC.64 UR4, c[0x0][0x650] ;  /* 0x0001940000047ab9 */ /* 0x000fe20000000a00 */
[----:B------:R-:W-:Y:S01]  /*0b70*/  IMAD.MOV.U32 R4, RZ, RZ, -0x1 ;  /* 0xffffffffff047424 */ /* 0x000fe200078e00ff */
[----:B------:R-:W-:Y:S01]  /*0b80*/  ISETP.GE.U32.AND P0, PT, R8, UR4, PT ;  /* 0x0000000408007c0c */ /* 0x000fe2000bf06070 */
[----:B------:R-:W-:Y:S01]  /*0b90*/  UMOV UR10, 0xffffffff ;  /* 0xffffffff000a7882 */ /* 0x000fe20000000000 */
[----:B------:R1:W-:Y:S01]  /*0ba0*/  STL [R1+0x46c], R5 ;  /* 0x00046c0501007387 */ /* 0x0003e20000100800 */
[----:B------:R-:W-:Y:S02]  /*0bb0*/  PRMT R0, RZ, 0x7610, R0 ;  /* 0x00007610ff007816 */ /* 0x000fe40000000000 */
[----:B------:R-:W-:Y:S01]  /*0bc0*/  ISETP.GE.U32.AND.EX P0, PT, R16, UR5, PT, P0 ;  /* 0x0000000510007c0c */ /* 0x000fe2000bf06100 */
[----:B------:R1:W-:-:S12]  /*0bd0*/  STL [R1+0x468], R4 ;  /* 0x0004680401007387 */ /* 0x0003d80000100800 */
[----:B-1----:R-:W-:Y:S05]  /*0be0*/  @P0 BRA `(.L_x_9) ;  /* 0x00000004003c0947 */ /* 0x002fea0003800000 */
[----:B------:R-:W-:Y:S01]  /*0bf0*/  ULDC.64 UR14, c[0x0][0x628] ;  /* 0x00018a00000e7ab9 */ /* 0x000fe20000000a00 */
[----:B------:R-:W1:Y:S01]  /*0c00*/  LDC.64 R6, c[0x0][0x620] ;  /* 0x00018800ff067b82 */ /* 0x000e620000000a00 */
[----:B------:R-:W-:Y:S01]  /*0c10*/  ISETP.NE.U32.AND P0, PT, RZ, UR14, PT ;  /* 0x0000000eff007c0c */ /* 0x000fe2000bf05070 */
[----:B------:R-:W-:Y:S01]  /*0c20*/  ULDC UR11, c[0x0][0x630] ;  /* 0x00018c00000b7ab9 */ /* 0x000fe20000000800 */
[----:B------:R-:W-:Y:S02]  /*0c30*/  R2UR UR4, R8 ;  /* 0x00000000080472ca */ /* 0x000fe400000e0000 */
[----:B------:R-:W-:Y:S02]  /*0c40*/  ISETP.NE.AND.EX P0, PT, RZ, UR15, PT, P0 ;  /* 0x0000000fff007c0c */ /* 0x000fe4000bf05300 */
[----:B------:R-:W-:-:S11]  /*0c50*/  R2UR UR5, R16 ;  /* 0x00000000100572ca */ /* 0x000fd600000e0000 */
[----:B------:R-:W-:Y:S05]  /*0c60*/  @!P0 BRA `(.L_x_10) ;  /* 0x0000000000308947 */ /* 0x000fea0003800000 */
[----:B------:R-:W-:Y:S01]  /*0c70*/  R2UR UR4, R8 ;  /* 0x00000000080472ca */ /* 0x000fe200000e0000 */
[----:B------:R-:W-:Y:S01]  /*0c80*/  ULDC UR8, c[0x0][0x634] ;  /* 0x00018d0000087ab9 */ /* 0x000fe20000000800 */
[----:B------:R-:W-:-:S11]  /*0c90*/  R2UR UR10, R16 ;  /* 0x00000000100a72ca */ /* 0x000fd600000e0000 */
[----:B------:R-:W-:-:S04]  /*0ca0*/  UIADD3 UR8, UP0, UR4, UR8, URZ ;  /* 0x0000000804087290 */ /* 0x000fc8000ff1e03f */
[----:B------:R-:W-:-:S04]  /*0cb0*/  UIADD3.X UR10, URZ, UR10, URZ, UP0, !UPT ;  /* 0x0000000a3f0a7290 */ /* 0x000fc800087fe43f */
[----:B------:R-:W-:-:S04]  /*0cc0*/  UIMAD.WIDE.U32 UR4, UR10, UR14, URZ ;  /* 0x0000000e0a0472a5 */ /* 0x000fc8000f8e003f */
[----:B------:R-:W-:Y:S02]  /*0cd0*/  UIMAD.WIDE.U32 UR6, UP0, UR8, UR15, UR4 ;  /* 0x0000000f080672a5 */ /* 0x000fe4000f800004 */
[----:B------:R-:W-:Y:S02]  /*0ce0*/  UIMAD.WIDE.U32 UR4, UR8, UR14, URZ ;  /* 0x0000000e080472a5 */ /* 0x000fe4000f8e003f */
[----:B------:R-:W-:Y:S02]  /*0cf0*/  UIADD3.X UR9, URZ, URZ, URZ, UP0, !UPT ;  /* 0x0000003f3f097290 */ /* 0x000fe400087fe43f */
[----:B------:R-:W-:Y:S01]  /*0d00*/  UIADD3 URZ, UP0, UR5, UR6, URZ ;  /* 0x00000006053f7290 */ /* 0x000fe2000ff1e03f */
[----:B------:R-:W-:-:S03]  /*0d10*/  UMOV UR8, UR7 ;  /* 0x0000000700087c82 */ /* 0x000fc60008000000 */
[----:B------:R-:W-:-:S12]  /*0d20*/  UIMAD.WIDE.U32.X UR4, UR10, UR15, UR8, UP0 ;  /* 0x0000000f0a0472a5 */ /* 0x000fd800080e0408 */
.L_x_10:
[----:B------:R-:W-:Y:S01]  /*0d30*/  USHF.R.U64 UR10, UR4, UR11, UR5 ;  /* 0x0000000b040a7299 */ /* 0x000fe20008001205 */
[----:B------:R-:W2:Y:S01]  /*0d40*/  LDC.64 R20, c[0x0][0x640] ;  /* 0x00019000ff147b82 */ /* 0x000ea20000000a00 */
[----:B------:R-:W-:Y:S01]  /*0d50*/  USHF.R.U32.HI UR4, URZ, UR11, UR5 ;  /* 0x0000000b3f047299 */ /* 0x000fe20008011605 */
[----:B------:R-:W-:Y:S02]  /*0d60*/  IMAD.MOV.U32 R4, RZ, RZ, R8 ;  /* 0x000000ffff047224 */ /* 0x000fe400078e0008 */
[----:B------:R-:W-:Y:S01]  /*0d70*/  IMAD R12, R13, R12, R2 ;  /* 0x0000000c0d0c7224 */ /* 0x000fe200078e0202 */
[----:B------:R-:W-:Y:S01]  /*0d80*/  IADD3 R3, P0, RZ, -UR10, RZ ;  /* 0x8000000aff037c10 */ /* 0x000fe2000ff1e0ff */
[----:B------:R-:W-:Y:S02]  /*0d90*/  IMAD.MOV.U32 R13, RZ, RZ, 0x1 ;  /* 0x00000001ff0d7424 */ /* 0x000fe400078e00ff */
[----:B------:R-:W3:Y:S02]  /*0da0*/  LDC R10, c[0x0][0x618] ;  /* 0x00018600ff0a7b82 */ /* 0x000ee40000000800 */
[----:B------:R-:W-:-:S04]  /*0db0*/  IMAD.X R5, RZ, RZ, ~UR4, P0 ;  /* 0x80000004ff057e24 */ /* 0x000fc800080e06ff */
[-C--:B-1----:R-:W-:Y:S02]  /*0dc0*/  IMAD R0, R5, R6.reuse, RZ ;  /* 0x0000000605007224 */ /* 0x082fe400078e02ff */
[----:B------:R-:W1:Y:S01]  /*0dd0*/  LDC R14, c[0x0][0x608] ;  /* 0x00018200ff0e7b82 */ /* 0x000e620000000800 */
[----:B------:R-:W-:Y:S02]  /*0de0*/  IMAD.MOV.U32 R5, RZ, RZ, R16 ;  /* 0x000000ffff057224 */ /* 0x000fe400078e0010 */
[----:B------:R-:W-:-:S05]  /*0df0*/  IMAD.WIDE.U32 R4, R3, R6, R4 ;  /* 0x0000000603047225 */ /* 0x000fca00078e0004 */
[----:B------:R-:W4:Y:S01]  /*0e00*/  LDC R18, c[0x0][0x658] ;  /* 0x00019600ff127b82 */ /* 0x000f220000000800 */
[----:B------:R-:W-:Y:S01]  /*0e10*/  IMAD R3, R3, R7, R0 ;  /* 0x0000000703037224 */ /* 0x000fe200078e0200 */
[----:B--2---:R-:W-:-:S03]  /*0e20*/  ISETP.NE.U32.AND P0, PT, R20, RZ, PT ;  /* 0x000000ff1400720c */ /* 0x004fc60003f05070 */
[----:B------:R-:W-:Y:S01]  /*0e30*/  IMAD.IADD R3, R5, 0x1, R3 ;  /* 0x0000000105037824 */ /* 0x000fe200078e0203 */
[----:B------:R-:W-:Y:S01]  /*0e40*/  ISETP.NE.AND.EX P0, PT, R21, RZ, PT, P0 ;  /* 0x000000ff1500720c */ /* 0x000fe20003f05300 */
[----:B------:R-:W-:Y:S01]  /*0e50*/  IMAD.MOV.U32 R5, RZ, RZ, -0x1 ;  /* 0xffffffffff057424 */ /* 0x000fe200078e00ff */
[----:B0-----:R-:W0:Y:S02]  /*0e60*/  LDC R16, c[0x0][0x600] ;  /* 0x00018000ff107b82 */ /* 0x001e240000000800 */
[-CC-:B---3--:R-:W-:Y:S02]  /*0e70*/  SHF.R.U64 R8, R4, R10.reuse, R3.reuse ;  /* 0x0000000a04087219 */ /* 0x188fe40000001203 */
[----:B------:R-:W-:-:S04]  /*0e80*/  SHF.R.U32.HI R3, RZ, R10, R3 ;  /* 0x0000000aff037219 */ /* 0x000fc80000011603 */
[----:B------:R-:W2:Y:S01]  /*0e90*/  LDC R15, c[0x0][0x648] ;  /* 0x00019200ff0f7b82 */ /* 0x000ea20000000800 */
[-CC-:B-1----:R-:W-:Y:S02]  /*0ea0*/  SHF.R.U64 R23, R8, R14.reuse, R3.reuse ;  /* 0x0000000e08177219 */ /* 0x182fe40000001203 */
[----:B------:R-:W-:-:S05]  /*0eb0*/  SHF.R.U32.HI R3, RZ, R14, R3 ;  /* 0x0000000eff037219 */ /* 0x000fca0000011603 */
[----:B------:R-:W1:Y:S01]  /*0ec0*/  LDC R17, c[0x0][0x638] ;  /* 0x00018e00ff117b82 */ /* 0x000e620000000800 */
[-CC-:B----4-:R-:W-:Y:S02]  /*0ed0*/  SHF.R.U64 R10, R23, R18.reuse, R3.reuse ;  /* 0x00000012170a7219 */ /* 0x190fe40000001203 */
[-C--:B------:R-:W-:Y:S02]  /*0ee0*/  SHF.L.U32 R0, R5, R18.reuse, RZ ;  /* 0x0000001205007219 */ /* 0x080fe400000006ff */
[----:B------:R-:W-:Y:S01]  /*0ef0*/  SHF.R.U32.HI R3, RZ, R18, R3 ;  /* 0x00000012ff037219 */ /* 0x000fe20000011603 */
[----:B------:R-:W-:Y:S01]  /*0f00*/  IMAD.MOV.U32 R2, RZ, RZ, R10 ;  /* 0x000000ffff027224 */ /* 0x000fe200078e000a */
[----:B------:R-:W-:Y:S01]  /*0f10*/  LOP3.LUT R0, RZ, R0, RZ, 0x33, !PT ;  /* 0x00000000ff007212 */ /* 0x000fe200078e33ff */
[----:B------:R-:W3:Y:S01]  /*0f20*/  LDC R19, c[0x0][0x610] ;  /* 0x00018400ff137b82 */ /* 0x000ee20000000800 */
[----:B------:R-:W-:Y:S05]  /*0f30*/  @!P0 BRA `(.L_x_11) ;  /* 0x0000000000288947 */ /* 0x000fea0003800000 */
[----:B------:R-:W4:Y:S02]  /*0f40*/  LDC R7, c[0x0][0x64c] ;  /* 0x00019300ff077b82 */ /* 0x000f240000000800 */
[----:B----4-:R-:W-:-:S05]  /*0f50*/  IADD3 R7, P0, R10, R7, RZ ;  /* 0x000000070a077210 */ /* 0x010fca0007f1e0ff */
[----:B------:R-:W-:-:S04]  /*0f60*/  IMAD.X R9, RZ, RZ, R3, P0 ;  /* 0x000000ffff097224 */ /* 0x000fc800000e0603 */
[----:B------:R-:W-:-:S04]  /*0f70*/  IMAD.WIDE.U32 R2, R9, R20, RZ ;  /* 0x0000001409027225 */ /* 0x000fc800078e00ff */
[----:B------:R-:W-:-:S04]  /*0f80*/  IMAD.WIDE.U32 R4, P0, R7, R21, R2 ;  /* 0x0000001507047225 */ /* 0x000fc80007800002 */
[----:B------:R-:W-:-:S04]  /*0f90*/  IMAD.WIDE.U32 R2, R7, R20, RZ ;  /* 0x0000001407027225 */ /* 0x000fc800078e00ff */
[----:B------:R-:W-:Y:S01]  /*0fa0*/  IMAD.X R7, RZ, RZ, RZ, P0 ;  /* 0x000000ffff077224 */ /* 0x000fe200000e06ff */
[----:B------:R-:W-:Y:S01]  /*0fb0*/  IADD3 RZ, P0, R3, R4, RZ ;  /* 0x0000000403ff7210 */ /* 0x000fe20007f1e0ff */
[----:B------:R-:W-:-:S04]  /*0fc0*/  IMAD.MOV.U32 R6, RZ, RZ, R5 ;  /* 0x000000ffff067224 */ /* 0x000fc800078e0005 */
[----:B------:R-:W-:-:S08]  /*0fd0*/  IMAD.WIDE.U32.X R2, R9, R21, R6, P0 ;  /* 0x0000001509027225 */ /* 0x000fd000000e0406 */
.L_x_11:
[----:B--2---:R-:W-:Y:S01]  /*0fe0*/  SHF.R.U64 R4, R2, R15, R3 ;  /* 0x0000000f02047219 */ /* 0x004fe20000001203 */
[----:B0-----:R-:W-:Y:S01]  /*0ff0*/  VIADD R5, R16, 0xffffffff ;  /* 0xffffffff10057836 */ /* 0x001fe20000000000 */
[----:B------:R-:W-:Y:S02]  /*1000*/  SHF.L.U32 R2, R13, R18, RZ ;  /* 0x000000120d027219 */ /* 0x000fe400000006ff */
[----:B------:R-:W-:Y:S01]  /*1010*/  LOP3.LUT R3, R23, R0, RZ, 0xc0, !PT ;  /* 0x0000000017037212 */ /* 0x000fe200078ec0ff */
[----:B------:R-:W-:Y:S01]  /*1020*/  IMAD.MOV R6, RZ, RZ, -R4 ;  /* 0x000000ffff067224 */ /* 0x000fe200078e0a04 */
[----:B------:R-:W-:Y:S02]  /*1030*/  SEL R0, R11, R12, !P4 ;  /* 0x0000000c0b007207 */ /* 0x000fe40006000000 */
[----:B------:R-:W-:Y:S01]  /*1040*/  LOP3.LUT R5, R8, R5, RZ, 0xc0, !PT ;  /* 0x0000000508057212 */ /* 0x000fe200078ec0ff */
[----:B------:R-:W-:Y:S02]  /*1050*/  IMAD R7, R2, R4, R3 ;  /* 0x0000000402077224 */ /* 0x000fe400078e0203 */
[----:B-1----:R-:W-:-:S02]  /*1060*/  IMAD R3, R6, R17, R10 ;  /* 0x0000001106037224 */ /* 0x002fc400078e020a */
[----:B---3--:R-:W-:Y:S02]  /*1070*/  IMAD R2, R7, R19, R0 ;  /* 0x0000001307027224 */ /* 0x008fe400078e0200 */
[----:B------:R-:W-:Y:S02]  /*1080*/  IMAD R3, R3, R16, R5 ;  /* 0x0000001003037224 */ /* 0x000fe400078e0205 */
[----:B------:R-:W-:-:S03]  /*1090*/  IMAD.MOV.U32 R0, RZ, RZ, 0x1 ;  /* 0x00000001ff007424 */ /* 0x000fc600078e00ff */
[----:B------:R-:W-:Y:S02]  /*10a0*/  SEL R4, R3, R2, !P4 ;  /* 0x0000000203047207 */ /* 0x000fe40006000000 */
[----:B------:R-:W-:-:S03]  /*10b0*/  SEL R2, R2, R3, !P4 ;  /* 0x0000000302027207 */ /* 0x000fc60006000000 */
[----:B------:R1:W-:Y:S04]  /*10c0*/  STL [R1+0x468], R4 ;  /* 0x0004680401007387 */ /* 0x0003e80000100800 */
[----:B------:R1:W-:Y:S02]  /*10d0*/  STL [R1+0x46c], R2 ;  /* 0x00046c0201007387 */ /* 0x0003e40000100800 */
.L_x_9:
[----:B------:R-:W-:-:S08]  /*10e0*/  NOP ;  /* 0x0000000000007918 */ /* 0x000fd00000000000 */
[----:B------:R-:W2:Y:S02]  /*10f0*/  USETMAXREG.TRY_ALLOC.CTAPOOL UP0, 0xf0 ;  /* 0x000000f0000079c8 */ /* 0x000ea40008000600 */
[----:B--2---:R-:W-:-:S13]  /*1100*/  PLOP3.LUT P0, PT, PT, PT, UP0, 0x80, 0x0 ;  /* 0x000000000000781c */ /* 0x004fda0003f0f008 */
[----:B------:R-:W-:Y:S05]  /*1110*/  @!P0 BRA `(.L_x_9) ;  /* 0xfffffffc00f08947 */ /* 0x000fea000383ffff */
[----:B------:R-:W-:Y:S01]  /*1120*/  ULDC.64 UR4, c[0x0][0x598] ;  /* 0x0001660000047ab9 */ /* 0x000fe20000000a00 */
[----:B------:R-:W-:Y:S01]  /*1130*/  ULDC.64 UR20, c[0x0][0x208] ;  /* 0x0000820000147ab9 */ /* 0x000fe20000000a00 */
[----:B------:R-:W-:-:S04]  /*1140*/  ISETP.NE.U32.AND P0, PT, RZ, UR4, PT ;  /* 0x00000004ff007c0c */ /* 0x000fc8000bf05070 */
[----:B------:R-:W-:-:S13]  /*1150*/  ISETP.NE.AND.EX P0, PT, RZ, UR5, PT, P0 ;  /* 0x00000005ff007c0c */ /* 0x000fda000bf05300 */
[----:B------:R-:W-:Y:S05]  /*1160*/  @!P0 BRA `(.L_x_12) ;  /* 0x0000000000208947 */ /* 0x000fea0003800000 */
[----:B-1----:R-:W1:Y:S02]  /*1170*/  LDC.64 R2, c[0x0][0x598] ;  /* 0x00016600ff027b82 */ /* 0x002e640000000a00 */
[----:B-1----:R-:W2:Y:S02]  /*1180*/  LDG.E.64 R2, desc[UR20][R2.64] ;  /* 0x0000001402027981 */ /* 0x002ea4000c1e1b00 */
[----:B--2---:R-:W-:-:S04]  /*1190*/  ISETP.NE.U32.AND P0, PT, R2, RZ, PT ;  /* 0x000000ff0200720c */ /* 0x004fc80003f05070 */
[----:B------:R-:W-:-:S13]  /*11a0*/  ISETP.NE.AND.EX P0, PT, R3, RZ, PT, P0 ;  /* 0x000000ff0300720c */ /* 0x000fda0003f05300 */
[----:B------:R-:W-:Y:S05]  /*11b0*/  @!P0 BRA `(.L_x_12) ;  /* 0x00000000000c8947 */ /* 0x000fea0003800000 */
[----:B------:R-:W2:Y:S02]  /*11c0*/  LD.E R2, desc[UR20][R2.64] ;  /* 0x0000001402027980 */ /* 0x000ea4000c101900 */
[----:B--2---:R-:W-:Y:S01]  /*11d0*/  R2UR UR22, R2 ;  /* 0x00000000021672ca */ /* 0x004fe200000e0000 */
[----:B------:R-:W-:-:S14]  /*11e0*/  BRA `(.L_x_13) ;  /* 0x0000000000247947 */ /* 0x000fdc0003800000 */
.L_x_12:
[----:B------:R-:W-:Y:S02]  /*11f0*/  ULDC.64 UR4, c[0x0][0x588] ;  /* 0x0001620000047ab9 */ /* 0x000fe40000000a00 */
[----:B------:R-:W-:-:S04]  /*1200*/  ISETP.NE.U32.AND P0, PT, RZ, UR4, PT ;  /* 0x00000004ff007c0c */ /* 0x000fc8000bf05070 */
[----:B------:R-:W-:-:S13]  /*1210*/  ISETP.NE.AND.EX P0, PT, RZ, UR5, PT, P0 ;  /* 0x00000005ff007c0c */ /* 0x000fda000bf05300 */
[----:B------:R-:W-:Y:S05]  /*1220*/  @!P0 BRA `(.L_x_14) ;  /* 0x0000000000108947 */ /* 0x000fea0003800000 */
[----:B-1----:R-:W1:Y:S02]  /*1230*/  LDC.64 R2, c[0x0][0x588] ;  /* 0x00016200ff027b82 */ /* 0x002e640000000a00 */
[----:B-1----:R-:W2:Y:S02]  /*1240*/  LDG.E R2, desc[UR20][R2.64] ;  /* 0x0000001402027981 */ /* 0x002ea4000c1e1900 */
[----:B--2---:R-:W-:Y:S01]  /*1250*/  R2UR UR22, R2 ;  /* 0x00000000021672ca */ /* 0x004fe200000e0000 */
[----:B------:R-:W-:-:S14]  /*1260*/  BRA `(.L_x_13) ;  /* 0x0000000000047947 */ /* 0x000fdc0003800000 */
.L_x_14:
[----:B------:R-:W-:-:S05]  /*1270*/  ULDC UR22, c[0x0][0x580] ;  /* 0x0001600000167ab9 */ /* 0x000fca0000000800 */
.L_x_13:
[----:B------:R-:W-:Y:S02]  /*1280*/  ULDC.64 UR4, c[0x0][0x5a0] ;  /* 0x0001680000047ab9 */ /* 0x000fe40000000a00 */
        /* <DEDUP_REMOVED lines=11> */
.L_x_15:
        /* <DEDUP_REMOVED lines=8> */
.L_x_17:
[----:B------:R-:W-:-:S05]  /*13c0*/  ULDC UR23, c[0x0][0x584] ;  /* 0x0001610000177ab9 */ /* 0x000fca0000000800 */
.L_x_16:
[----:B------:R-:W-:-:S13]  /*13d0*/  LOP3.LUT P0, RZ, R0, 0xff, RZ, 0xc0, !PT ;  /* 0x000000ff00ff7812 */ /* 0x000fda000780c0ff */
[----:B------:R-:W-:Y:S05]  /*13e0*/  @!P0 EXIT ;  /* 0x000000000000894d */ /* 0x000fea0003800000 */
[----:B------:R-:W-:Y:S01]  /*13f0*/  ULDC UR4, c[0x0][0x28c] ;  /* 0x0000a30000047ab9 */ /* 0x000fe20000000800 */
[----:B------:R-:W-:Y:S02]  /*1400*/  ULOP3.LUT UR24, UR13, 0x1, URZ, 0xfc, !UPT ;  /* 0x000000010d187892 */ /* 0x000fe4000f8efc3f */
[----:B------:R-:W-:-:S04]  /*1410*/  UIADD3 UR4, UR4, 0x1f, URZ ;  /* 0x0000001f04047890 */ /* 0x000fc8000fffe03f */
[----:B------:R-:W-:-:S04]  /*1420*/  USHF.R.S32.HI UR5, URZ, 0x1f, UR4 ;  /* 0x0000001f3f057899 */ /* 0x000fc80008011404 */
[----:B------:R-:W-:-:S03]  /*1430*/  ULEA.HI UR5, UR5, UR4, URZ, 0x5 ;  /* 0x0000000405057291 */ /* 0x000fc6000f8f283f */
[----:B------:R-:W-:Y:S01]  /*1440*/  UMOV UR4, URZ ;  /* 0x0000003f00047c82 */ /* 0x000fe20008000000 */
[----:B------:R-:W-:-:S03]  /*1450*/  USHF.R.S32.HI UR9, URZ, 0x5, UR5 ;  /* 0x000000053f097899 */ /* 0x000fc60008011405 */
[----:B------:R-:W-:-:S09]  /*1460*/  UMOV UR5, URZ ;  /* 0x0000003f00057c82 */ /* 0x000fd20008000000 */
.L_x_556:
[----:B------:R-:W-:Y:S01]  /*1470*/  STL [R1+0x454], RZ ;  /* 0x000454ff01007387 */ /* 0x000fe20000100800 */
[----:B--2---:R-:W2:Y:S01]  /*1480*/  S2UR UR16, SR_CgaCtaId ;  /* 0x00000000001079c3 */ /* 0x004ea20000008800 */
[----:B------:R-:W-:Y:S01]  /*1490*/  UMOV UR15, 0x400 ;  /* 0x00000400000f7882 */ /* 0x000fe20000000000 */
[----:B------:R-:W-:Y:S01]  /*14a0*/  UMOV UR6, URZ ;  /* 0x0000003f00067c82 */ /* 0x000fe20008000000 */
[----:B------:R-:W-:Y:S01]  /*14b0*/  STL [R1+0x450], RZ ;  /* 0x000450ff01007387 */ /* 0x000fe20000100800 */
[----:B------:R-:W-:Y:S01]  /*14c0*/  UMOV UR7, URZ ;  /* 0x0000003f00077c82 */ /* 0x000fe20008000000 */
[----:B------:R-:W-:Y:S01]  /*14d0*/  UMOV UR8, URZ ;  /* 0x0000003f00087c82 */ /* 0x000fe20008000000 */
[----:B------:R-:W-:Y:S01]  /*14e0*/  CS2R R236, SRZ ;  /* 0x0000000000ec7805 */ /* 0x000fe2000001ff00 */
[----:B------:R-:W-:Y:S01]  /*14f0*/  STL [R1+0x44c], RZ ;  /* 0x00044cff01007387 */ /* 0x000fe20000100800 */
[----:B-1----:R-:W1:Y:S01]  /*1500*/  LDC R2, c[0x0][0x28c] ;  /* 0x0000a300ff027b82 */ /* 0x002e620000000800 */
[----:B------:R-:W-:-:S02]  /*1510*/  CS2R R234, SRZ ;  /* 0x0000000000ea7805 */ /* 0x000fc4000001ff00 */
[----:B------:R-:W-:Y:S01]  /*1520*/  CS2R R232, SRZ ;  /* 0x0000000000e87805 */ /* 0x000fe2000001ff00 */
[----:B------:R-:W-:Y:S01]  /*1530*/  STL [R1+0x448], RZ ;  /* 0x000448ff01007387 */ /* 0x000fe20000100800 */
[----:B------:R-:W-:Y:S02]  /*1540*/  CS2R R230, SRZ ;  /* 0x0000000000e67805 */ /* 0x000fe4000001ff00 */
[----:B------:R-:W-:Y:S02]  /*1550*/  CS2R R228, SRZ ;  /* 0x0000000000e47805 */ /* 0x000fe4000001ff00 */
[----:B------:R-:W-:Y:S01]  /*1560*/  CS2R R226, SRZ ;  /* 0x0000000000e27805 */ /* 0x000fe2000001ff00 */
[----:B------:R-:W-:Y:S01]  /*1570*/  STL [R1+0x444], RZ ;  /* 0x000444ff01007387 */ /* 0x000fe20000100800 */
[----:B------:R-:W-:Y:S02]  /*1580*/  CS2R R224, SRZ ;  /* 0x0000000000e07805 */ /* 0x000fe4000001ff00 */
        /* <DEDUP_REMOVED lines=15> */
[----:B-1----:R-:W-:Y:S02]  /*1680*/  ISETP.GE.AND P0, PT, R2, 0x1, PT ;  /* 0x000000010200780c */ /* 0x002fe40003f06270 */
        /* <DEDUP_REMOVED lines=37> */
[----:B0-----:R-:W-:Y:S01]  /*18e0*/  CS2R R16, SRZ ;  /* 0x0000000000107805 */ /* 0x001fe2000001ff00 */
        /* <DEDUP_REMOVED lines=93> */
[----:B------:R-:W-:-:S03]  /*1ec0*/  CS2R R150, SRZ ;  /* 0x0000000000967805 */ /* 0x000fc6000001ff00 */
[----:B------:R-:W-:Y:S04]  /*1ed0*/  STL [R1+0x3ac], RZ ;  /* 0x0003acff01007387 */ /* 0x000fe80000100800 */
        /* <DEDUP_REMOVED lines=107> */
[----:B------:R-:W-:Y:S04]  /*2590*/  STL [R1], RZ ;  /* 0x000000ff01007387 */ /* 0x000fe80000100800 */
        /* <DEDUP_REMOVED lines=39> */
[----:B------:R-:W-:Y:S01]  /*2810*/  STL [R1+0xa0], RZ ;  /* 0x0000a0ff01007387 */ /* 0x000fe20000100800 */
[----:B------:R-:W0:Y:S03]  /*2820*/  S2R R0, SR_TID.X ;  /* 0x0000000000007919 */ /* 0x000e260000002100 */
        /* <DEDUP_REMOVED lines=8> */
[----:B0-----:R-:W-:-:S03]  /*28b0*/  LOP3.LUT R0, R0, 0x80, RZ, 0xc0, !PT ;  /* 0x0000008000007812 */ /* 0x001fc600078ec0ff */
[----:B------:R-:W-:Y:S01]  /*28c0*/  STL [R1+0xc4], RZ ;  /* 0x0000c4ff01007387 */ /* 0x000fe20000100800 */
[----:B------:R-:W-:-:S03]  /*28d0*/  SHF.R.U32.HI R0, RZ, 0x7, R0 ;  /* 0x00000007ff007819 */ /* 0x000fc60000011600 */
        /* <DEDUP_REMOVED lines=33> */
[----:B------:R-:W0:Y:S04]  /*2af0*/  SHFL.IDX PT, R0, R0, RZ, 0x1f ;  /* 0x00001fff00007589 */ /* 0x000e2800000e0000 */
[----:B------:R1:W-:Y:S04]  /*2b00*/  STL [R1+0x14c], RZ ;  /* 0x00014cff01007387 */ /* 0x0003e80000100800 */
[----:B------:R1:W-:Y:S04]  /*2b10*/  STL [R1+0x150], RZ ;  /* 0x000150ff01007387 */ /* 0x0003e80000100800 */
[----:B------:R1:W-:Y:S04]  /*2b20*/  STL [R1+0x154], RZ ;  /* 0x000154ff01007387 */ /* 0x0003e80000100800 */
[----:B------:R1:W-:Y:S04]  /*2b30*/  STL [R1+0x158], RZ ;  /* 0x000158ff01007387 */ /* 0x0003e80000100800 */
[----:B------:R1:W-:Y:S04]  /*2b40*/  STL [R1+0x15c], RZ ;  /* 0x00015cff01007387 */ /* 0x0003e80000100800 */
[----:B------:R1:W-:Y:S01]  /*2b50*/  STL [R1+0x160], RZ ;  /* 0x000160ff01007387 */ /* 0x0003e20000100800 */
[----:B0-----:R-:W-:Y:S01]  /*2b60*/  R2UR UR12, R0 ;  /* 0x00000000000c72ca */ /* 0x001fe200000e0000 */
[----:B------:R-:W-:-:S02]  /*2b70*/  IMAD.U32 R0, RZ, RZ, UR4 ;  /* 0x00000004ff007e24 */ /* 0x000fc4000f8e00ff */
[----:B------:R1:W-:Y:S04]  /*2b80*/  STL [R1+0x164], RZ ;  /* 0x000164ff01007387 */ /* 0x0003e80000100800 */
[----:B------:R1:W-:Y:S04]  /*2b90*/  STL [R1+0x168], RZ ;  /* 0x000168ff01007387 */ /* 0x0003e80000100800 */
[----:B------:R1:W-:Y:S02]  /*2ba0*/  STL [R1+0x16c], RZ ;  /* 0x00016cff01007387 */ /* 0x0003e40000100800 */
[----:B------:R-:W-:-:S02]  /*2bb0*/  ULEA.HI UR11, UR12, UR12, URZ, 0x1 ;  /* 0x0000000c0c0b7291 */ /* 0x000fc4000f8f083f */
[----:B------:R1:W-:Y:S02]  /*2bc0*/  STL [R1+0x170], RZ ;  /* 0x000170ff01007387 */ /* 0x0003e40000100800 */
[----:B------:R-:W-:Y:S02]  /*2bd0*/  ULOP3.LUT UR14, UR11, 0x1ffffe, URZ, 0xc0, !UPT ;  /* 0x001ffffe0b0e7892 */ /* 0x000fe4000f8ec03f */
[----:B------:R1:W-:Y:S01]  /*2be0*/  STL [R1+0x174], RZ ;  /* 0x000174ff01007387 */ /* 0x0003e20000100800 */
[----:B--2---:R-:W-:Y:S02]  /*2bf0*/  ULEA UR11, UR16, UR15, 0x18 ;  /* 0x0000000f100b7291 */ /* 0x004fe4000f8ec03f */
[----:B------:R-:W-:Y:S01]  /*2c00*/  UIADD3 UR14, UR12, -UR14, URZ ;  /* 0x8000000e0c0e7290 */ /* 0x000fe2000fffe03f */
[----:B------:R1:W-:Y:S03]  /*2c10*/  STL [R1+0x178], RZ ;  /* 0x000178ff01007387 */ /* 0x0003e60000100800 */
[----:B------:R-:W-:Y:S01]  /*2c20*/  ULEA UR14, UR14, UR11, 0xb ;  /* 0x0000000b0e0e7291 */ /* 0x000fe2000f8e583f */
[----:B------:R1:W-:Y:S03]  /*2c30*/  STL [R1+0x17c], RZ ;  /* 0x00017cff01007387 */ /* 0x0003e60000100800 */
[----:B------:R-:W-:Y:S01]  /*2c40*/  UIADD3 UR14, UR14, 0x200, URZ ;  /* 0x000002000e0e7890 */ /* 0x000fe2000fffe03f */
[----:B------:R1:W-:Y:S03]  /*2c50*/  STL [R1+0x180], RZ ;  /* 0x000180ff01007387 */ /* 0x0003e60000100800 */
[----:B------:R-:W-:Y:S01]  /*2c60*/  USHF.R.U32.HI UR12, URZ, 0x4, UR14 ;  /* 0x000000043f0c7899 */ /* 0x000fe2000801160e */
[----:B------:R1:W-:Y:S02]  /*2c70*/  STL [R1+0x184], RZ ;  /* 0x000184ff01007387 */ /* 0x0003e40000100800 */
[----:B------:R-:W-:Y:S01]  /*2c80*/  UMOV UR14, UR5 ;  /* 0x00000005000e7c82 */ /* 0x000fe20008000000 */
[----:B------:R-:W-:Y:S01]  /*2c90*/  ULOP3.LUT UR12, UR12, 0x3fff, URZ, 0xc0, !UPT ;  /* 0x00003fff0c0c7892 */ /* 0x000fe2000f8ec03f */
[----:B------:R1:W-:Y:S04]  /*2ca0*/  STL [R1+0x188], RZ ;  /* 0x000188ff01007387 */ /* 0x0003e80000100800 */
        /* <DEDUP_REMOVED lines=28> */
[----:B------:R1:W-:Y:S01]  /*2e70*/  STL [R1+0x1fc], RZ ;  /* 0x0001fcff01007387 */ /* 0x0003e20000100800 */
[----:B------:R-:W-:Y:S05]  /*2e80*/  @!P0 BRA `(.L_x_18) ;  /* 0x0000003400dc8947 */ /* 0x000fea0003800000 */
[----:B------:R-:W-:-:S06]  /*2e90*/  UISETP.NE.AND UP0, UPT, UR24, 0x3, UPT ;  /* 0x000000031800788c */ /* 0x000fcc000bf05270 */
[----:B------:R-:W-:-:S13]  /*2ea0*/  PLOP3.LUT P1, PT, PT, PT, UP0, 0x80, 0x0 ;  /* 0x000000000000781c */ /* 0x000fda0003f2f008 */
[----:B------:R-:W-:Y:S05]  /*2eb0*/  @!P1 BRA `(.L_x_19) ;  /* 0x0000000000049947 */ /* 0x000fea0003800000 */
[----:B------:R-:W-:Y:S01]  /*2ec0*/  BPT.TRAP 0x1 ;  /* 0x000000040000795c */ /* 0x000fe20000300000 */
.L_x_19:
[----:B------:R-:W-:Y:S01]  /*2ed0*/  ULEA UR7, UR5, UR11, 0x3 ;  /* 0x0000000b05077291 */ /* 0x000fe2000f8e183f */
[----:B------:R-:W-:-:S05]  /*2ee0*/  IMAD.U32 R0, RZ, RZ, UR4 ;  /* 0x00000004ff007e24 */ /* 0x000fca000f8e00ff */
[----:B------:R-:W-:-:S04]  /*2ef0*/  SHF.L.U32 R0, R0, 0x1f, RZ ;  /* 0x0000001f00007819 */ /* 0x000fc800000006ff */
[----:B------:R0:W2:Y:S01]  /*2f00*/  SYNCS.PHASECHK.TRANS64.TRYWAIT P0, [UR7], R0 ;  /* 0x00000000ff0075a7 */ /* 0x0000a20008000147 */
[----:B------:R-:W-:Y:S05]  /*2f10*/  @!P1 BRA `(.L_x_20) ;  /* 0x0000000000049947 */ /* 0x000fea0003800000 */
[----:B------:R-:W-:Y:S01]  /*2f20*/  BPT.TRAP 0x1 ;  /* 0x000000040000795c */ /* 0x000fe20000300000 */
.L_x_20:
[----:B------:R3:W-:Y:S01]  /*2f30*/  STL [R1+0x454], RZ ;  /* 0x000454ff01007387 */ /* 0x0007e20000100800 */
[----:B------:R-:W-:Y:S01]  /*2f40*/  UMOV UR6, 0x1 ;  /* 0x0000000100067882 */ /* 0x000fe20000000000 */
[----:B--2---:R-:W-:Y:S05]  /*2f50*/  @P0 BRA `(.L_x_21) ;  /* 0x0000000000080947 */ /* 0x004fea0003800000 */
[----:B------:R-:W2:Y:S02]  /*2f60*/  SYNCS.PHASECHK.TRANS64.TRYWAIT P0, [UR7], R0 ;  /* 0x00000000ff0075a7 */ /* 0x000ea40008000147 */
[----:B--2---:R-:W-:Y:S05]  /*2f70*/  @!P0 BRA `(.L_x_22) ;  /* 0x0000020c004c8947 */ /* 0x004fea0003800000 */
.L_x_21:
[----:B------:R-:W-:Y:S01]  /*2f80*/  UIADD3 UR7, UR11, 0x1c200, URZ ;  /* 0x0001c2000b077890 */ /* 0x000fe2000fffe03f */
[----:B------:R-:W-:Y:S01]  /*2f90*/  WARPGROUP.ARRIVE ;  /* 0x00000000000079c5 */ /* 0x000fe20000000000 */
[----:B------:R-:W-:Y:S01]  /*2fa0*/  ULOP3.LUT UR16, UR12, 0x10000, URZ, 0xfc, !UPT ;  /* 0x000100000c107892 */ /* 0x000fe2000f8efc3f */
[----:B------:R-:W-:Y:S01]  /*2fb0*/  STL [R1+0x450], RZ ;  /* 0x000450ff01007387 */ /* 0x000fe20000100800 */
[----:B------:R-:W-:Y:S01]  /*2fc0*/  USHF.R.U32.HI UR7, URZ, 0x4, UR7 ;  /* 0x000000043f077899 */ /* 0x000fe20008011607 */
[----:B------:R-:W-:Y:S01]  /*2fd0*/  CS2R R236, SRZ ;  /* 0x0000000000ec7805 */ /* 0x000fe2000001ff00 */
[----:B------:R-:W-:Y:S01]  /*2fe0*/  ULEA UR16, UR5, UR16, 0x9 ;  /* 0x0000001005107291 */ /* 0x000fe2000f8e483f */
[----:B------:R-:W-:Y:S01]  /*2ff0*/  STL [R1+0x44c], RZ ;  /* 0x00044cff01007387 */ /* 0x000fe20000100800 */
[----:B------:R-:W-:Y:S01]  /*3000*/  ULOP3.LUT UR7, UR7, 0x3fff, URZ, 0xc0, !UPT ;  /* 0x00003fff07077892 */ /* 0x000fe2000f8ec03f */
[----:B------:R-:W-:Y:S01]  /*3010*/  CS2R R234, SRZ ;  /* 0x0000000000ea7805 */ /* 0x000fe2000001ff00 */
[----:B------:R-:W-:Y:S01]  /*3020*/  UMOV UR17, 0xc0000010 ;  /* 0xc000001000117882 */ /* 0x000fe20000000000 */
[----:B------:R-:W-:Y:S01]  /*3030*/  UMOV UR19, 0xc0000010 ;  /* 0xc000001000137882 */ /* 0x000fe20000000000 */
[----:B------:R-:W-:Y:S01]  /*3040*/  ULOP3.LUT UR7, UR7, 0x10000, URZ, 0xfc, !UPT ;  /* 0x0001000007077892 */ /* 0x000fe2000f8efc3f */
[----:B------:R-:W-:Y:S01]  /*3050*/  STL [R1+0x448], RZ ;  /* 0x000448ff01007387 */ /* 0x000fe20000100800 */
[----:B------:R-:W-:-:S02]  /*3060*/  CS2R R232, SRZ ;  /* 0x0000000000e87805 */ /* 0x000fc4000001ff00 */
[----:B------:R-:W-:Y:S01]  /*3070*/  CS2R R230, SRZ ;  /* 0x0000000000e67805 */ /* 0x000fe2000001ff00 */
[----:B------:R-:W-:Y:S01]  /*3080*/  ULEA UR18, UR5, UR7, 0x9 ;  /* 0x0000000705127291 */ /* 0x000fe2000f8e483f */
[----:B------:R-:W-:Y:S01]  /*3090*/  STL [R1+0x444], RZ ;  /* 0x000444ff01007387 */ /* 0x000fe20000100800 */
[----:B------:R-:W-:Y:S01]  /*30a0*/  CS2R R228, SRZ ;  /* 0x0000000000e47805 */ /* 0x000fe2000001ff00 */
[----:B------:R-:W-:Y:S01]  /*30b0*/  ULDC UR7, c[0x0][0x50c] ;  /* 0x0001430000077ab9 */ /* 0x000fe20000000800 */
[----:B------:R-:W-:Y:S01]  /*30c0*/  CS2R R226, SRZ ;  /* 0x0000000000e27805 */ /* 0x000fe2000001ff00 */
[----:B------:R-:W-:Y:S01]  /*30d0*/  STL [R1+0x440], RZ ;  /* 0x000440ff01007387 */ /* 0x000fe20000100800 */
[----:B------:R-:W-:Y:S01]  /*30e0*/  UISETP.NE.AND UP0, UPT, UR7, 0x1, UPT ;  /* 0x000000010700788c */ /* 0x000fe2000bf05270 */
[----:B------:R-:W-:Y:S02]  /*30f0*/  CS2R R224, SRZ ;  /* 0x0000000000e07805 */ /* 0x000fe4000001ff00 */
[----:B------:R-:W-:Y:S01]  /*3100*/  CS2R R222, SRZ ;  /* 0x0000000000de7805 */ /* 0x000fe2000001ff00 */
[----:B------:R-:W-:Y:S01]  /*3110*/  QGMMA.64x256x32.F32.E5M2.E5M2 R4, gdesc[UR16], RZ, !UPT, gsb0 ;  /* 0x03e00000100479f3 */ /* 0x000fe2000c0038ff */
[----:B------:R-:W-:Y:S01]  /*3120*/  STL [R1+0x43c], RZ ;  /* 0x00043cff01007387 */ /* 0x000fe20000100800 */
[----:B------:R-:W-:Y:S01]  /*3130*/  UIADD3 UR16, UR16, 0x100, URZ ;  /* 0x0000010010107890 */ /* 0x000fe2000fffe03f */
[----:B------:R-:W-:Y:S01]  /*3140*/  CS2R R220, SRZ ;  /* 0x0000000000dc7805 */ /* 0x000fe2000001ff00 */
[----:B------:R-:W-:Y:S01]  /*3150*/  UMOV UR17, 0xc0000010 ;  /* 0xc000001000117882 */ /* 0x000fe20000000000 */
[----:B------:R-:W-:Y:S01]  /*3160*/  STL [R1+0x438], RZ ;  /* 0x000438ff01007387 */ /* 0x000fe20000100800 */
[----:B------:R-:W-:Y:S01]  /*3170*/  USEL UR7, URZ, 0x1, UP0 ;  /* 0x000000013f077887 */ /* 0x000fe20008000000 */
[----:B------:R-:W-:-:S02]  /*3180*/  CS2R R218, SRZ ;  /* 0x0000000000da7805 */ /* 0x000fc4000001ff00 */
[----:B------:R-:W-:Y:S01]  /*3190*/  CS2R R216, SRZ ;  /* 0x0000000000d87805 */ /* 0x000fe2000001ff00 */
[----:B------:R-:W-:Y:S01]  /*31a0*/  STL [R1+0x434], RZ ;  /* 0x000434ff01007387 */ /* 0x000fe20000100800 */
[----:B------:R-:W-:Y:S02]  /*31b0*/  CS2R R214, SRZ ;  /* 0x0000000000d67805 */ /* 0x000fe4000001ff00 */
[----:B------:R-:W-:Y:S02]  /*31c0*/  CS2R R212, SRZ ;  /* 0x0000000000d47805 */ /* 0x000fe4000001ff00 */
[----:B------:R-:W-:Y:S01]  /*31d0*/  ISETP.NE.AND P0, PT, RZ, UR7, PT ;  /* 0x00000007ff007c0c */ /* 0x000fe2000bf05270 */
        /* <DEDUP_REMOVED lines=93> */
[----:B------:R-:W-:-:S02]  /*37b0*/  WARPGROUP.DEPBAR.LE gsb0, 0x0 ;  /* 0x00008000000079c5 */ /* 0x000fc40000010000 */
[----:B--2---:R-:W-:Y:S01]  /*37c0*/  IMAD.MOV.U32 R3, RZ, RZ, R129 ;  /* 0x000000ffff037224 */ /* 0x004fe200078e0081 */
[----:B------:R-:W-:Y:S01]  /*37d0*/  STL [R1+0x334], RZ ;  /* 0x000334ff01007387 */ /* 0x000fe20000100800 */
[----:B------:R-:W-:Y:S02]  /*37e0*/  IMAD.MOV.U32 R2, RZ, RZ, R130 ;  /* 0x000000ffff027224 */ /* 0x000fe400078e0082 */
[----:B0-----:R-:W-:Y:S01]  /*37f0*/  IMAD.MOV.U32 R0, RZ, RZ, R131 ;  /* 0x000000ffff007224 */ /* 0x001fe200078e0083 */
        /* <DEDUP_REMOVED lines=23> */
[----:B------:R0:W-:Y:S04]  /*3970*/  STL.64 [R1], R4 ;  /* 0x0000000401007387 */ /* 0x0001e80000100a00 */
[----:B------:R2:W-:Y:S04]  /*3980*/  STL.64 [R1+0x8], R6 ;  /* 0x0000080601007387 */ /* 0x0005e80000100a00 */
[----:B------:R4:W-:Y:S04]  /*3990*/  STL.64 [R1+0x10], R8 ;  /* 0x0000100801007387 */ /* 0x0009e80000100a00 */
[----:B------:R5:W-:Y:S01]  /*39a0*/  STL.64 [R1+0x18], R10 ;  /* 0x0000180a01007387 */ /* 0x000be20000100a00 */
[----:B0-----:R-:W-:-:S03]  /*39b0*/  CS2R R4, SRZ ;  /* 0x0000000000047805 */ /* 0x001fc6000001ff00 */
[----:B------:R0:W-:Y:S01]  /*39c0*/  STL.64 [R1+0x20], R12 ;  /* 0x0000200c01007387 */ /* 0x0001e20000100a00 */
[----:B--2---:R-:W-:-:S03]  /*39d0*/  CS2R R6, SRZ ;  /* 0x0000000000067805 */ /* 0x004fc6000001ff00 */
[----:B------:R2:W-:Y:S01]  /*39e0*/  STL.64 [R1+0x28], R14 ;  /* 0x0000280e01007387 */ /* 0x0005e20000100a00 */
[----:B----4-:R-:W-:-:S03]  /*39f0*/  CS2R R8, SRZ ;  /* 0x0000000000087805 */ /* 0x010fc6000001ff00 */
[----:B------:R4:W-:Y:S01]  /*3a00*/  STL.64 [R1+0x30], R16 ;  /* 0x0000301001007387 */ /* 0x0009e20000100a00 */
[----:B-----5:R-:W-:-:S03]  /*3a10*/  CS2R R10, SRZ ;  /* 0x00000000000a7805 */ /* 0x020fc6000001ff00 */
[----:B------:R5:W-:Y:S01]  /*3a20*/  STL.64 [R1+0x38], R18 ;  /* 0x0000381201007387 */ /* 0x000be20000100a00 */
[----:B0-----:R-:W-:-:S03]  /*3a30*/  CS2R R12, SRZ ;  /* 0x00000000000c7805 */ /* 0x001fc6000001ff00 */
[----:B------:R0:W-:Y:S01]  /*3a40*/  STL.64 [R1+0x40], R20 ;  /* 0x0000401401007387 */ /* 0x0001e20000100a00 */
[----:B--2---:R-:W-:-:S03]  /*3a50*/  CS2R R14, SRZ ;  /* 0x00000000000e7805 */ /* 0x004fc6000001ff00 */
[----:B------:R2:W-:Y:S01]  /*3a60*/  STL.64 [R1+0x48], R22 ;  /* 0x0000481601007387 */ /* 0x0005e20000100a00 */
[----:B----4-:R-:W-:-:S03]  /*3a70*/  CS2R R16, SRZ ;  /* 0x0000000000107805 */ /* 0x010fc6000001ff00 */
[----:B------:R-:W-:Y:S01]  /*3a80*/  STL.64 [R1+0x50], R24 ;  /* 0x0000501801007387 */ /* 0x000fe20000100a00 */
[----:B-----5:R-:W-:-:S03]  /*3a90*/  CS2R R18, SRZ ;  /* 0x0000000000127805 */ /* 0x020fc6000001ff00 */
[----:B------:R-:W-:Y:S01]  /*3aa0*/  STL.64 [R1+0x58], R26 ;  /* 0x0000581a01007387 */ /* 0x000fe20000100a00 */
[----:B0-----:R-:W-:-:S03]  /*3ab0*/  CS2R R20, SRZ ;  /* 0x0000000000147805 */ /* 0x001fc6000001ff00 */
[----:B------:R-:W-:Y:S01]  /*3ac0*/  STL.64 [R1+0x60], R28 ;  /* 0x0000601c01007387 */ /* 0x000fe20000100a00 */
[----:B--2---:R-:W-:-:S03]  /*3ad0*/  CS2R R22, SRZ ;  /* 0x0000000000167805 */ /* 0x004fc6000001ff00 */
[----:B------:R-:W-:Y:S04]  /*3ae0*/  STL.64 [R1+0x68], R30 ;  /* 0x0000681e01007387 */ /* 0x000fe80000100a00 */
        /* <DEDUP_REMOVED lines=49> */
[----:B------:R0:W-:Y:S04]  /*3e00*/  STL.64 [R1+0x1f8], R130 ;  /* 0x0001f88201007387 */ /* 0x0001e80000100a00 */
[----:B------:R2:W-:Y:S04]  /*3e10*/  STL [R1+0x2d4], RZ ;  /* 0x0002d4ff01007387 */ /* 0x0005e80000100800 */
[----:B------:R2:W-:Y:S01]  /*3e20*/  STL [R1+0x2d0], RZ ;  /* 0x0002d0ff01007387 */ /* 0x0005e20000100800 */
[----:B0-----:R-:W-:-:S03]  /*3e30*/  WARPGROUP.ARRIVE ;  /* 0x00000000000079c5 */ /* 0x001fc60000000000 */
[----:B------:R2:W-:Y:S04]  /*3e40*/  STL [R1+0x2cc], RZ ;  /* 0x0002ccff01007387 */ /* 0x0005e80000100800 */
[----:B------:R2:W-:Y:S01]  /*3e50*/  STL [R1+0x2c8], RZ ;  /* 0x0002c8ff01007387 */ /* 0x0005e20000100800 */
[----:B------:R-:W-:Y:S03]  /*3e60*/  QGMMA.64x256x32.F32.E5M2.E5M2 R24, gdesc[UR16], RZ, !UPT, gsb0 ;  /* 0x03e00000101879f3 */ /* 0x000fe6000c0038ff */
        /* <DEDUP_REMOVED lines=50> */
[----:B------:R-:W-:-:S02]  /*4190*/  WARPGROUP.DEPBAR.LE gsb0, 0x0 ;  /* 0x00008000000079c5 */ /* 0x000fc40000010000 */
[----:B------:R-:W-:Y:S05]  /*41a0*/  @!P0 BRA `(.L_x_23) ;  /* 0x0000002000f88947 */ /* 0x000fea0003800000 */
[----:B------:R-:W4:Y:S04]  /*41b0*/  LDL R4, [R1] ;  /* 0x0000000001047983 */ /* 0x000f280000100800 */
[----:B------:R-:W5:Y:S04]  /*41c0*/  LDL R5, [R1+0x4] ;  /* 0x0000040001057983 */ /* 0x000f680000100800 */
[----:B------:R-:W3:Y:S04]  /*41d0*/  LDL R6, [R1+0x8] ;  /* 0x0000080001067983 */ /* 0x000ee80000100800 */
[----:B------:R-:W2:Y:S04]  /*41e0*/  LDL R7, [R1+0xc] ;  /* 0x00000c0001077983 */ /* 0x000ea80000100800 */
        /* <DEDUP_REMOVED lines=100> */
[----:B------:R0:W-:Y:S04]  /*4830*/  STL [R1+0x4c8], R131 ;  /* 0x0004c88301007387 */ /* 0x0001e80000100800 */
[----:B0-----:R-:W2:Y:S04]  /*4840*/  LDL R131, [R1+0x1a0] ;  /* 0x0001a00001837983 */ /* 0x001ea80000100800 */
        /* <DEDUP_REMOVED lines=39> */
[----:B0-----:R-:W2:Y:S01]  /*4ac0*/  LDL R151, [R1+0x1f0] ;  /* 0x0001f00001977983 */ /* 0x001ea20000100800 */
[----:B------:R-:W-:-:S01]  /*4ad0*/  FADD R3, RZ, R3 ;  /* 0x00000003ff037221 */ /* 0x000fc20000000000 */
[----:B------:R-:W-:Y:S01]  /*4ae0*/  FADD R2, RZ, R2 ;  /* 0x00000002ff027221 */ /* 0x000fe20000000000 */
[----:B----4-:R-:W-:-:S01]  /*4af0*/  FADD R4, RZ, R4 ;  /* 0x00000004ff047221 */ /* 0x010fc20000000000 */
[----:B-----5:R-:W-:Y:S01]  /*4b00*/  FADD R5, RZ, R5 ;  /* 0x00000005ff057221 */ /* 0x020fe20000000000 */
[----:B---3--:R-:W-:-:S01]  /*4b10*/  FADD R6, RZ, R6 ;  /* 0x00000006ff067221 */ /* 0x008fc20000000000 */
[----:B--2---:R-:W-:Y:S01]  /*4b20*/  FADD R7, RZ, R7 ;  /* 0x00000007ff077221 */ /* 0x004fe20000000000 */
[----:B------:R-:W-:-:S01]  /*4b30*/  FADD R8, RZ, R8 ;  /* 0x00000008ff087221 */ /* 0x000fc20000000000 */
[----:B------:R-:W-:Y:S01]  /*4b40*/  FADD R9, RZ, R9 ;  /* 0x00000009ff097221 */ /* 0x000fe20000000000 */
        /* <DEDUP_REMOVED lines=13> */
[----:B------:R-:W2:Y:S01]  /*4c20*/  LDL.LU R131, [R1+0x4c8] ;  /* 0x0004c80001837983 */ /* 0x000ea20000300800 */
        /* <DEDUP_REMOVED lines=13> */
[----:B------:R-:W3:Y:S01]  /*4d00*/  LDL.LU R132, [R1+0x4c4] ;  /* 0x0004c40001847983 */ /* 0x000ee20000300800 */
        /* <DEDUP_REMOVED lines=16> */
[----:B------:R0:W-:Y:S01]  /*4e10*/  STL [R1+0x200], R133 ;  /* 0x0002008501007387 */ /* 0x0001e20000100800 */
        /* <DEDUP_REMOVED lines=9> */
[----:B0-----:R-:W4:Y:S01]  /*4eb0*/  LDL.LU R133, [R1+0x4c0] ;  /* 0x0004c00001857983 */ /* 0x001f220000300800 */
[----:B------:R-:W-:-:S01]  /*4ec0*/  FADD R185, RZ, R185 ;  /* 0x000000b9ffb97221 */ /* 0x000fc20000000000 */
[----:B------:R-:W-:Y:S01]  /*4ed0*/  FADD R186, RZ, R186 ;  /* 0x000000baffba7221 */ /* 0x000fe20000000000 */
[----:B------:R-:W-:-:S01]  /*4ee0*/  FADD R187, RZ, R187 ;  /* 0x000000bbffbb7221 */ /* 0x000fc20000000000 */
        /* <DEDUP_REMOVED lines=10> */
[----:B0-----:R-:W5:Y:S01]  /*4f90*/  LDL.LU R134, [R1+0x4bc] ;  /* 0x0004bc0001867983 */ /* 0x001f620000300800 */
        /* <DEDUP_REMOVED lines=51> */
[----:B0-----:R-:W5:Y:S04]  /*52d0*/  LDL.LU R138, [R1+0x4ac] ;  /* 0x0004ac00018a7983 */ /* 0x001f680000300800 */
[----:B------:R0:W-:Y:S01]  /*52e0*/  STL [R1+0x218], R139 ;  /* 0x0002188b01007387 */ /* 0x0001e20000100800 */
[----:B------:R-:W-:-:S03]  /*52f0*/  FADD R140, RZ, R140 ;  /* 0x0000008cff8c7221 */ /* 0x000fc60000000000 */
        /* <DEDUP_REMOVED lines=34> */
[----:B------:R0:W-:Y:S04]  /*5520*/  STL [R1+0x248], R151 ;  /* 0x0002489701007387 */ /* 0x0001e80000100800 */
[----:B0-----:R-:W5:Y:S04]  /*5530*/  LDL.LU R151, [R1+0x478] ;  /* 0x0004780001977983 */ /* 0x001f680000300800 */
[----:B------:R0:W-:Y:S04]  /*5540*/  STL [R1+0x24c], R3 ;  /* 0x00024c0301007387 */ /* 0x0001e80000100800 */
[----:B------:R1:W-:Y:S01]  /*5550*/  STL [R1+0x250], R2 ;  /* 0x0002500201007387 */ /* 0x0003e20000100800 */
[----:B0-----:R-:W-:-:S01]  /*5560*/  FADD R3, RZ, R0 ;  /* 0x00000000ff037221 */ /* 0x001fc20000000000 */
[----:B------:R-:W-:Y:S01]  /*5570*/  FADD R0, RZ, R25 ;  /* 0x00000019ff007221 */ /* 0x000fe20000000000 */
[----:B-1----:R-:W-:-:S03]  /*5580*/  FADD R2, RZ, R24 ;  /* 0x00000018ff027221 */ /* 0x002fc60000000000 */
[----:B------:R0:W-:Y:S04]  /*5590*/  STL [R1+0x254], R3 ;  /* 0x0002540301007387 */ /* 0x0001e80000100800 */
[----:B------:R1:W-:Y:S04]  /*55a0*/  STL [R1+0x258], R2 ;  /* 0x0002580201007387 */ /* 0x0003e80000100800 */
[----:B------:R2:W-:Y:S01]  /*55b0*/  STL [R1+0x25c], R0 ;  /* 0x00025c0001007387 */ /* 0x0005e20000100800 */
[----:B0-----:R-:W-:-:S01]  /*55c0*/  FADD R3, RZ, R26 ;  /* 0x0000001aff037221 */ /* 0x001fc20000000000 */
[----:B-1----:R-:W-:-:S04]  /*55d0*/  FADD R2, RZ, R27 ;  /* 0x0000001bff027221 */ /* 0x002fc80000000000 */
[----:B------:R0:W-:Y:S01]  /*55e0*/  STL [R1+0x260], R3 ;  /* 0x0002600301007387 */ /* 0x0001e20000100800 */
[----:B--2---:R-:W-:-:S03]  /*55f0*/  FADD R0, RZ, R28 ;  /* 0x0000001cff007221 */ /* 0x004fc60000000000 */
        /* <DEDUP_REMOVED lines=207> */
[----:B---3--:R-:W-:-:S04]  /*62f0*/  FADD R2, RZ, R132 ;  /* 0x00000084ff027221 */ /* 0x008fc80000000000 */
[----:B------:R5:W-:Y:S01]  /*6300*/  STL [R1+0x404], R3 ;  /* 0x0004040301007387 */ /* 0x000be20000100800 */
[----:B----4-:R-:W-:-:S03]  /*6310*/  FADD R0, RZ, R133 ;  /* 0x00000085ff007221 */ /* 0x010fc60000000000 */
[----:B------:R0:W-:Y:S04]  /*6320*/  STL [R1+0x408], R2 ;  /* 0x0004080201007387 */ /* 0x0001e80000100800 */
[----:B------:R1:W-:Y:S01]  /*6330*/  STL [R1+0x40c], R0 ;  /* 0x00040c0001007387 */ /* 0x0003e20000100800 */
[----:B-----5:R-:W-:-:S01]  /*6340*/  FADD R3, RZ, R134 ;  /* 0x00000086ff037221 */ /* 0x020fc20000000000 */
[----:B0-----:R-:W-:-:S04]  /*6350*/  FADD R2, RZ, R135 ;  /* 0x00000087ff027221 */ /* 0x001fc80000000000 */
[----:B------:R0:W-:Y:S01]  /*6360*/  STL [R1+0x410], R3 ;  /* 0x0004100301007387 */ /* 0x0001e20000100800 */
[----:B-1----:R-:W-:-:S03]  /*6370*/  FADD R0, RZ, R136 ;  /* 0x00000088ff007221 */ /* 0x002fc60000000000 */
        /* <DEDUP_REMOVED lines=32> */
[----:B------:R-:W-:-:S05]  /*6580*/  UMOV UR6, URZ ;  /* 0x0000003f00067c82 */ /* 0x000fca0008000000 */
.L_x_23:
[----:B------:R-:W-:-:S04]  /*6590*/  UIADD3 UR14, UR5, 0x1, URZ ;  /* 0x00000001050e7890 */ /* 0x000fc8000fffe03f */
[----:B------:R-:W-:-:S04]  /*65a0*/  UISETP.NE.AND UP0, UPT, UR14, 0xe, UPT ;  /* 0x0000000e0e00788c */ /* 0x000fc8000bf05270 */
[----:B------:R-:W-:Y:S02]  /*65b0*/  USEL UR8, URZ, 0x1, UP0 ;  /* 0x000000013f087887 */ /* 0x000fe40008000000 */
[----:B------:R-:W-:Y:S02]  /*65c0*/  USEL UR14, UR14, URZ, UP0 ;  /* 0x0000003f0e0e7287 */ /* 0x000fe40008000000 */
[----:B------:R-:W-:-:S06]  /*65d0*/  ULOP3.LUT UR8, UR4, UR8, URZ, 0x3c, !UPT ;  /* 0x0000000804087292 */ /* 0x000fcc000f8e3c3f */
[----:B0-----:R-:W-:Y:S01]  /*65e0*/  IMAD.U32 R0, RZ, RZ, UR8 ;  /* 0x00000008ff007e24 */ /* 0x001fe2000f8e00ff */
[----:B------:R-:W-:-:S06]  /*65f0*/  UMOV UR8, 0x1 ;  /* 0x0000000100087882 */ /* 0x000fcc0000000000 */
.L_x_18:
[----:B------:R-:W-:-:S04]  /*6600*/  UISETP.LT.AND UP0, UPT, UR9, 0x1, UPT ;  /* 0x000000010900788c */ /* 0x000fc8000bf01270 */
[----:B------:R-:W-:-:S04]  /*6610*/  USEL UR15, UR9, 0x1, UP0 ;  /* 0x00000001090f7887 */ /* 0x000fc80008000000 */
[----:B------:R-:W-:-:S04]  /*6620*/  UIADD3 UR15, UR9, -UR15, URZ ;  /* 0x8000000f090f7290 */ /* 0x000fc8000fffe03f */
[----:B------:R-:W-:-:S06]  /*6630*/  UISETP.GE.AND UP0, UPT, UR15, 0x1, UPT ;  /* 0x000000010f00788c */ /* 0x000fcc000bf06270 */
[----:B------:R-:W-:-:S13]  /*6640*/  PLOP3.LUT P0, PT, PT, PT, UP0, 0x80, 0x0 ;  /* 0x000000000000781c */ /* 0x000fda0003f0f008 */
[----:B------:R-:W-:Y:S05]  /*6650*/  @!P0 BRA `(.L_x_24) ;  /* 0x0000004c00ac8947 */ /* 0x000fea0003800000 */
[----:B------:R-:W-:Y:S01]  /*6660*/  IMAD.U32 R2, RZ, RZ, UR15 ;  /* 0x0000000fff027e24 */ /* 0x000fe2000f8e00ff */
[----:B------:R-:W-:Y:S01]  /*6670*/  UMOV UR25, UR5 ;  /* 0x0000000500197c82 */ /* 0x000fe20008000000 */
[----:B------:R-:W-:-:S05]  /*6680*/  ULDC UR26, c[0x0][0x50c] ;  /* 0x00014300001a7ab9 */ /* 0x000fca0000000800 */
.L_x_32:
[----:B------:R-:W-:-:S06]  /*6690*/  UISETP.NE.AND UP0, UPT, UR24, 0x3, UPT ;  /* 0x000000031800788c */ /* 0x000fcc000bf05270 */
[----:B------:R-:W-:-:S13]  /*66a0*/  PLOP3.LUT P1, PT, PT, PT, UP0, 0x80, 0x0 ;  /* 0x000000000000781c */ /* 0x000fda0003f2f008 */
[----:B------:R-:W-:Y:S05]  /*66b0*/  @!P1 BRA `(.L_x_25) ;  /* 0x0000000000049947 */ /* 0x000fea0003800000 */
[----:B------:R-:W-:Y:S01]  /*66c0*/  BPT.TRAP 0x1 ;  /* 0x000000040000795c */ /* 0x000fe20000300000 */
.L_x_25:
[----:B------:R-:W0:Y:S01]  /*66d0*/  S2UR UR15, SR_CgaCtaId ;  /* 0x00000000000f79c3 */ /* 0x000e220000008800 */
[----:B------:R-:W-:Y:S01]  /*66e0*/  UMOV UR11, 0x400 ;  /* 0x00000400000b7882 */ /* 0x000fe20000000000 */
[----:B------:R-:W-:Y:S01]  /*66f0*/  SHF.L.U32 R3, R0, 0x1f, RZ ;  /* 0x0000001f00037819 */ /* 0x000fe200000006ff */
[----:B0-----:R-:W-:-:S04]  /*6700*/  ULEA UR11, UR15, UR11, 0x18 ;  /* 0x0000000b0f0b7291 */ /* 0x001fc8000f8ec03f */
[----:B------:R-:W-:-:S09]  /*6710*/  ULEA UR15, UR14, UR11, 0x3 ;  /* 0x0000000b0e0f7291 */ /* 0x000fd2000f8e183f */
[----:B------:R0:W4:Y:S01]  /*6720*/  SYNCS.PHASECHK.TRANS64.TRYWAIT P0, [UR15], R3 ;  /* 0x00000003ff0075a7 */ /* 0x000122000800014f */
[----:B------:R-:W-:Y:S05]  /*6730*/  @!P1 BRA `(.L_x_26) ;  /* 0x0000000000049947 */ /* 0x000fea0003800000 */
[----:B------:R-:W-:Y:S01]  /*6740*/  BPT.TRAP 0x1 ;  /* 0x000000040000795c */ /* 0x000fe20000300000 */
.L_x_26:
[----:B----4-:R-:W-:Y:S05]  /*6750*/  @P0 BRA `(.L_x_27) ;  /* 0x0000000000080947 */ /* 0x010fea0003800000 */
[----:B------:R-:W4:Y:S02]  /*6760*/  SYNCS.PHASECHK.TRANS64.TRYWAIT P0, [UR15], R3 ;  /* 0x00000003ff0075a7 */ /* 0x000f24000800014f */
[----:B----4-:R-:W-:Y:S05]  /*6770*/  @!P0 BRA `(.L_x_28) ;  /* 0x000001d400648947 */ /* 0x010fea0003800000 */
.L_x_27:
        /* <DEDUP_REMOVED lines=64> */
[----:B----4-:R-:W4:Y:S04]  /*6b80*/  LDL.LU.64 R108, [R1] ;  /* 0x00000000016c7983 */ /* 0x010f280000300a00 */
[----:B------:R-:W4:Y:S04]  /*6b90*/  LDL.LU.64 R110, [R1+0x8] ;  /* 0x00000800016e7983 */ /* 0x000f280000300a00 */
        /* <DEDUP_REMOVED lines=61> */
[----:B------:R-:W4:Y:S01]  /*6f70*/  LDL.LU.64 R234, [R1+0x1f8] ;  /* 0x0001f80001ea7983 */ /* 0x000f220000300a00 */
[----:B------:R-:W-:-:S02]  /*6f80*/  UIADD3 UR15, UR11, 0x1c200, URZ ;  /* 0x0001c2000b0f7890 */ /* 0x000fc4000fffe03f */
[----:B------:R-:W-:Y:S02]  /*6f90*/  UISETP.NE.AND UP0, UPT, UR7, URZ, UPT ;  /* 0x0000003f0700728c */ /* 0x000fe4000bf05270 */
[----:B------:R-:W-:Y:S02]  /*6fa0*/  USHF.R.U32.HI UR15, URZ, 0x4, UR15 ;  /* 0x000000043f0f7899 */ /* 0x000fe4000801160f */
[----:B------:R-:W-:Y:S02]  /*6fb0*/  USEL UR8, UR8, URZ, !UP0 ;  /* 0x0000003f08087287 */ /* 0x000fe4000c000000 */
[----:B------:R-:W-:Y:S02]  /*6fc0*/  ULOP3.LUT UR15, UR15, 0x3fff, URZ, 0xc0, !UPT ;  /* 0x00003fff0f0f7892 */ /* 0x000fe4000f8ec03f */
[----:B------:R-:W-:Y:S02]  /*6fd0*/  ULOP3.LUT UR16, UR12, 0x10000, URZ, 0xfc, !UPT ;  /* 0x000100000c107892 */ /* 0x000fe4000f8efc3f */
[----:B------:R-:W-:-:S02]  /*6fe0*/  ULOP3.LUT UR15, UR15, 0x10000, URZ, 0xfc, !UPT ;  /* 0x000100000f0f7892 */ /* 0x000fc4000f8efc3f */
[----:B------:R-:W-:Y:S02]  /*6ff0*/  UISETP.NE.U32.AND UP0, UPT, UR8, URZ, UPT ;  /* 0x0000003f0800728c */ /* 0x000fe4000bf05070 */
[----:B------:R-:W-:Y:S02]  /*7000*/  ULEA UR16, UR14, UR16, 0x9 ;  /* 0x000000100e107291 */ /* 0x000fe4000f8e483f */
[----:B------:R-:W-:Y:S01]  /*7010*/  ULEA UR18, UR14, UR15, 0x9 ;  /* 0x0000000f0e127291 */ /* 0x000fe2000f8e483f */
[----:B------:R-:W-:Y:S01]  /*7020*/  UMOV UR17, 0xc0000010 ;  /* 0xc000001000117882 */ /* 0x000fe20000000000 */
[----:B------:R-:W-:Y:S01]  /*7030*/  UMOV UR19, 0xc0000010 ;  /* 0xc000001000137882 */ /* 0x000fe20000000000 */
[----:B----4-:R-:W-:-:S06]  /*7040*/  WARPGROUP.ARRIVE ;  /* 0x00000000000079c5 */ /* 0x010fcc0000000000 */
[----:B------:R-:W-:Y:S03]  /*7050*/  QGMMA.64x256x32.F32.E5M2.E5M2 R108, gdesc[UR16], R108, UP0, gsb0 ;  /* 0x03e00000106c79f3 */ /* 0x000fe6000b80386c */
[----:B------:R-:W-:Y:S02]  /*7060*/  WARPGROUP.DEPBAR.LE gsb0, 0x0 ;  /* 0x00008000000079c5 */ /* 0x000fe40000010000 */
[----:B------:R-:W-:Y:S01]  /*7070*/  STL.64 [R1], R108 ;  /* 0x0000006c01007387 */ /* 0x000fe20000100a00 */
[----:B0-----:R-:W-:-:S03]  /*7080*/  IMAD.MOV.U32 R3, RZ, RZ, R108 ;  /* 0x000000ffff037224 */ /* 0x001fc600078e006c */
        /* <DEDUP_REMOVED lines=63> */
[----:B0-----:R0:W5:Y:S04]  /*7480*/  LDL.LU.64 R234, [R1+0x670] ;  /* 0x0006700001ea7983 */ /* 0x0011680000300a00 */
[----:B------:R0:W5:Y:S04]  /*7490*/  LDL.LU.64 R232, [R1+0x668] ;  /* 0x0006680001e87983 */ /* 0x0001680000300a00 */
        /* <DEDUP_REMOVED lines=62> */
[----:B------:R-:W-:Y:S01]  /*7880*/  UIADD3 UR16, UR16, 0x100, URZ ;  /* 0x0000010010107890 */ /* 0x000fe2000fffe03f */
[----:B------:R-:W-:Y:S01]  /*7890*/  UMOV UR17, 0xc0000010 ;  /* 0xc000001000117882 */ /* 0x000fe20000000000 */
[----:B------:R-:W-:Y:S01]  /*78a0*/  UIADD3 UR6, UR6, 0x1, URZ ;  /* 0x0000000106067890 */ /* 0x000fe2000fffe03f */
[----:B----4-:R-:W-:-:S06]  /*78b0*/  WARPGROUP.ARRIVE ;  /* 0x00000000000079c5 */ /* 0x010fcc0000000000 */
[----:B------:R-:W-:Y:S01]  /*78c0*/  QGMMA.64x256x32.F32.E5M2.E5M2 R24, gdesc[UR16], R24, UP0, gsb0 ;  /* 0x03e00000101879f3 */ /* 0x000fe2000b803818 */
[----:B------:R-:W-:-:S04]  /*78d0*/  UISETP.NE.AND UP0, UPT, UR6, UR26, UPT ;  /* 0x0000001a0600728c */ /* 0x000fc8000bf05270 */
[----:B------:R-:W-:-:S06]  /*78e0*/  USEL UR7, URZ, 0x1, UP0 ;  /* 0x000000013f077887 */ /* 0x000fcc0008000000 */
[----:B------:R-:W-:Y:S01]  /*78f0*/  ISETP.NE.AND P0, PT, RZ, UR7, PT ;  /* 0x00000007ff007c0c */ /* 0x000fe2000bf05270 */
[----:B------:R-:W-:-:S12]  /*7900*/  WARPGROUP.DEPBAR.LE gsb0, 0x0 ;  /* 0x00008000000079c5 */ /* 0x000fd80000010000 */
[----:B0-----:R-:W-:Y:S05]  /*7910*/  @!P0 BRA `(.L_x_29) ;  /* 0x00000038008c8947 */ /* 0x001fea0003800000 */
[----:B------:R0:W-:Y:S04]  /*7920*/  STL [R1+0x660], R31 ;  /* 0x0006601f01007387 */ /* 0x0001e80000100800 */
[----:B------:R4:W-:Y:S01]  /*7930*/  STL [R1+0x65c], R32 ;  /* 0x00065c2001007387 */ /* 0x0009e20000100800 */
[----:B0-----:R-:W-:-:S03]  /*7940*/  IMAD.MOV.U32 R31, RZ, RZ, R3 ;  /* 0x000000ffff1f7224 */ /* 0x001fc600078e0003 */
[----:B----4-:R-:W4:Y:S04]  /*7950*/  LDL R32, [R1+0x4] ;  /* 0x0000040001207983 */ /* 0x010f280000100800 */
[----:B------:R0:W-:Y:S04]  /*7960*/  STL [R1+0x658], R33 ;  /* 0x0006582101007387 */ /* 0x0001e80000100800 */
[----:B0-----:R-:W2:Y:S04]  /*7970*/  LDL R33, [R1+0x8] ;  /* 0x0000080001217983 */ /* 0x001ea80000100800 */
[----:B------:R0:W-:Y:S04]  /*7980*/  STL [R1+0x654], R34 ;  /* 0x0006542201007387 */ /* 0x0001e80000100800 */
[----:B0-----:R-:W3:Y:S04]  /*7990*/  LDL R34, [R1+0xc] ;  /* 0x00000c0001227983 */ /* 0x001ee80000100800 */
        /* <DEDUP_REMOVED lines=175> */
[----:B0-----:R-:W3:Y:S04]  /*8490*/  LDL.LU R122, [R1+0x200] ;  /* 0x00020000017a7983 */ /* 0x001ee80000300800 */
        /* <DEDUP_REMOVED lines=14> */
[----:B------:R-:W3:Y:S04]  /*8580*/  LDL.LU R3, [R1+0x234] ;  /* 0x0002340001037983 */ /* 0x000ee80000300800 */
        /* <DEDUP_REMOVED lines=46> */
[----:B-----5:R0:W-:Y:S04]  /*8870*/  STL [R1+0x478], R0 ;  /* 0x0004780001007387 */ /* 0x0201e80000100800 */
[----:B0-----:R-:W3:Y:S01]  /*8880*/  LDL R0, [R1+0x168] ;  /* 0x0001680001007983 */ /* 0x001ee20000100800 */
[----:B------:R-:W-:-:S01]  /*8890*/  FADD R4, R31, R4 ;  /* 0x000000041f047221 */ /* 0x000fc20000000000 */
[----:B----4-:R-:W-:Y:S01]  /*88a0*/  FADD R5, R32, R5 ;  /* 0x0000000520057221 */ /* 0x010fe20000000000 */
[----:B--2---:R-:W-:-:S01]  /*88b0*/  FADD R6, R33, R6 ;  /* 0x0000000621067221 */ /* 0x004fc20000000000 */
[----:B------:R-:W2:Y:S01]  /*88c0*/  LDL.LU R31, [R1+0x660] ;  /* 0x00066000011f7983 */ /* 0x000ea20000300800 */
[----:B---3--:R-:W-:-:S01]  /*88d0*/  FADD R7, R34, R7 ;  /* 0x0000000722077221 */ /* 0x008fc20000000000 */
[----:B------:R-:W-:-:S02]  /*88e0*/  FADD R8, R35, R8 ;  /* 0x0000000823087221 */ /* 0x000fc40000000000 */
[----:B------:R-:W3:Y:S01]  /*88f0*/  LDL.LU R32, [R1+0x65c] ;  /* 0x00065c0001207983 */ /* 0x000ee20000300800 */
[----:B------:R-:W-:-:S03]  /*8900*/  FADD R9, R36, R9 ;  /* 0x0000000924097221 */ /* 0x000fc60000000000 */
[----:B------:R-:W4:Y:S01]  /*8910*/  LDL.LU R33, [R1+0x658] ;  /* 0x0006580001217983 */ /* 0x000f220000300800 */
        /* <DEDUP_REMOVED lines=160> */
[----:B------:R-:W-:-:S01]  /*9320*/  FADD R218, R117, R218 ;  /* 0x000000da75da7221 */ /* 0x000fc20000000000 */
[----:B------:R-:W-:Y:S02]  /*9330*/  FADD R122, R124, R122 ;  /* 0x0000007a7c7a7221 */ /* 0x000fe40000000000 */
[----:B------:R-:W4:Y:S01]  /*9340*/  LDL.LU R114, [R1+0x514] ;  /* 0x0005140001727983 */ /* 0x000f220000300800 */
[----:B------:R-:W-:-:S03]  /*9350*/  FADD R219, R118, R219 ;  /* 0x000000db76db7221 */ /* 0x000fc60000000000 */
[----:B------:R-:W4:Y:S01]  /*9360*/  LDL.LU R115, [R1+0x510] ;  /* 0x0005100001737983 */ /* 0x000f220000300800 */
[----:B------:R-:W-:-:S03]  /*9370*/  FADD R220, R119, R220 ;  /* 0x000000dc77dc7221 */ /* 0x000fc60000000000 */
[----:B------:R-:W4:Y:S01]  /*9380*/  LDL.LU R116, [R1+0x50c] ;  /* 0x00050c0001747983 */ /* 0x000f220000300800 */
[----:B------:R-:W-:-:S03]  /*9390*/  FADD R221, R120, R221 ;  /* 0x000000dd78dd7221 */ /* 0x000fc60000000000 */
[----:B------:R-:W4:Y:S04]  /*93a0*/  LDL.LU R117, [R1+0x508] ;  /* 0x0005080001757983 */ /* 0x000f280000300800 */
[----:B------:R-:W4:Y:S04]  /*93b0*/  LDL.LU R118, [R1+0x504] ;  /* 0x0005040001767983 */ /* 0x000f280000300800 */
[----:B------:R-:W4:Y:S04]  /*93c0*/  LDL.LU R119, [R1+0x500] ;  /* 0x0005000001777983 */ /* 0x000f280000300800 */
[----:B------:R-:W4:Y:S01]  /*93d0*/  LDL.LU R120, [R1+0x4fc] ;  /* 0x0004fc0001787983 */ /* 0x000f220000300800 */
[----:B------:R-:W-:-:S01]  /*93e0*/  FADD R237, R126, R237 ;  /* 0x000000ed7eed7221 */ /* 0x000fc20000000000 */
[----:B------:R-:W-:Y:S01]  /*93f0*/  FADD R236, R128, R236 ;  /* 0x000000ec80ec7221 */ /* 0x000fe20000000000 */
[----:B------:R-:W-:-:S01]  /*9400*/  FADD R225, R150, R225 ;  /* 0x000000e196e17221 */ /* 0x000fc20000000000 */
[----:B------:R0:W-:Y:S01]  /*9410*/  STL [R1+0x200], R122 ;  /* 0x0002007a01007387 */ /* 0x0001e20000100800 */
[----:B------:R-:W-:-:S01]  /*9420*/  FADD R228, R146, R228 ;  /* 0x000000e492e47221 */ /* 0x000fc20000000000 */
[----:B------:R-:W-:Y:S01]  /*9430*/  FADD R230, R143, R230 ;  /* 0x000000e68fe67221 */ /* 0x000fe20000000000 */
[----:B------:R-:W-:-:S01]  /*9440*/  FADD R231, R141, R231 ;  /* 0x000000e78de77221 */ /* 0x000fc20000000000 */
[----:B------:R-:W-:Y:S01]  /*9450*/  FADD R223, R2, R223 ;  /* 0x000000df02df7221 */ /* 0x000fe20000000000 */
[----:B------:R-:W-:-:S01]  /*9460*/  FADD R222, R0, R222 ;  /* 0x000000de00de7221 */ /* 0x000fc20000000000 */
[----:B------:R-:W-:Y:S01]  /*9470*/  FADD R224, R151, R224 ;  /* 0x000000e097e07221 */ /* 0x000fe20000000000 */
[----:B------:R-:W-:-:S01]  /*9480*/  FADD R226, R149, R226 ;  /* 0x000000e295e27221 */ /* 0x000fc20000000000 */
[----:B------:R-:W-:Y:S01]  /*9490*/  FADD R227, R147, R227 ;  /* 0x000000e393e37221 */ /* 0x000fe20000000000 */
[----:B------:R-:W-:-:S01]  /*94a0*/  FADD R229, R145, R229 ;  /* 0x000000e591e57221 */ /* 0x000fc20000000000 */
[----:B0-----:R-:W2:Y:S01]  /*94b0*/  LDL.LU R122, [R1+0x204] ;  /* 0x00020400017a7983 */ /* 0x001ea20000300800 */
[----:B------:R-:W-:-:S01]  /*94c0*/  FADD R232, R136, R232 ;  /* 0x000000e888e87221 */ /* 0x000fc20000000000 */
[----:B------:R-:W-:Y:S01]  /*94d0*/  FADD R233, R134, R233 ;  /* 0x000000e986e97221 */ /* 0x000fe20000000000 */
[----:B------:R-:W-:-:S01]  /*94e0*/  FADD R234, R132, R234 ;  /* 0x000000ea84ea7221 */ /* 0x000fc20000000000 */
[----:B------:R-:W3:Y:S01]  /*94f0*/  LDL.LU R124, [R1+0x208] ;  /* 0x00020800017c7983 */ /* 0x000ee20000300800 */
[----:B------:R-:W-:-:S03]  /*9500*/  FADD R235, R130, R235 ;  /* 0x000000eb82eb7221 */ /* 0x000fc60000000000 */
[----:B------:R-:W4:Y:S04]  /*9510*/  LDL.LU R126, [R1+0x20c] ;  /* 0x00020c00017e7983 */ /* 0x000f280000300800 */
[----:B------:R-:W4:Y:S04]  /*9520*/  LDL.LU R128, [R1+0x210] ;  /* 0x0002100001807983 */ /* 0x000f280000300800 */
[----:B------:R-:W4:Y:S04]  /*9530*/  LDL.LU R150, [R1+0x214] ;  /* 0x0002140001967983 */ /* 0x000f280000300800 */
[----:B------:R-:W4:Y:S04]  /*9540*/  LDL.LU R146, [R1+0x218] ;  /* 0x0002180001927983 */ /* 0x000f280000300800 */
[----:B------:R-:W4:Y:S04]  /*9550*/  LDL.LU R143, [R1+0x21c] ;  /* 0x00021c00018f7983 */ /* 0x000f280000300800 */
[----:B------:R-:W4:Y:S04]  /*9560*/  LDL.LU R141, [R1+0x220] ;  /* 0x00022000018d7983 */ /* 0x000f280000300800 */
[----:B------:R-:W4:Y:S04]  /*9570*/  LDL.LU R2, [R1+0x224] ;  /* 0x0002240001027983 */ /* 0x000f280000300800 */
[----:B------:R-:W4:Y:S04]  /*9580*/  LDL.LU R0, [R1+0x228] ;  /* 0x0002280001007983 */ /* 0x000f280000300800 */
[----:B------:R-:W4:Y:S04]  /*9590*/  LDL R130, [R1+0x1e0] ;  /* 0x0001e00001827983 */ /* 0x000f280000100800 */
[----:B------:R-:W4:Y:S04]  /*95a0*/  LDL R132, [R1+0x1e4] ;  /* 0x0001e40001847983 */ /* 0x000f280000100800 */
[----:B------:R-:W4:Y:S04]  /*95b0*/  LDL R134, [R1+0x1e8] ;  /* 0x0001e80001867983 */ /* 0x000f280000100800 */
[----:B------:R-:W4:Y:S04]  /*95c0*/  LDL R136, [R1+0x1ec] ;  /* 0x0001ec0001887983 */ /* 0x000f280000100800 */
[----:B------:R-:W4:Y:S04]  /*95d0*/  LDL R151, [R1+0x1f0] ;  /* 0x0001f00001977983 */ /* 0x000f280000100800 */
[----:B------:R-:W4:Y:S04]  /*95e0*/  LDL R149, [R1+0x1f4] ;  /* 0x0001f40001957983 */ /* 0x000f280000100800 */
[----:B------:R-:W4:Y:S04]  /*95f0*/  LDL R147, [R1+0x1f8] ;  /* 0x0001f80001937983 */ /* 0x000f280000100800 */
[----:B------:R-:W4:Y:S01]  /*9600*/  LDL R145, [R1+0x1fc] ;  /* 0x0001fc0001917983 */ /* 0x000f220000100800 */
[----:B------:R-:W-:-:S01]  /*9610*/  FADD R137, R138, R137 ;  /* 0x000000898a897221 */ /* 0x000fc20000000000 */
[----:B------:R-:W-:Y:S01]  /*9620*/  FADD R133, R135, R133 ;  /* 0x0000008587857221 */ /* 0x000fe20000000000 */
[----:B------:R-:W-:-:S01]  /*9630*/  FADD R3, R131, R3 ;  /* 0x0000000383037221 */ /* 0x000fc20000000000 */
[----:B--2---:R-:W-:-:S02]  /*9640*/  FADD R122, R121, R122 ;  /* 0x0000007a797a7221 */ /* 0x004fc40000000000 */
[----:B------:R-:W2:Y:S01]  /*9650*/  LDL.LU R121, [R1+0x4f8] ;  /* 0x0004f80001797983 */ /* 0x000ea20000300800 */
[----:B---3--:R-:W-:-:S03]  /*9660*/  FADD R124, R123, R124 ;  /* 0x0000007c7b7c7221 */ /* 0x008fc60000000000 */
[----:B------:R0:W-:Y:S01]  /*9670*/  STL [R1+0x204], R122 ;  /* 0x0002047a01007387 */ /* 0x0001e20000100800 */
[----:B----4-:R-:W-:-:S01]  /*9680*/  FADD R126, R125, R126 ;  /* 0x0000007e7d7e7221 */ /* 0x010fc20000000000 */
[----:B------:R-:W-:Y:S02]  /*9690*/  FADD R128, R127, R128 ;  /* 0x000000807f807221 */ /* 0x000fe40000000000 */
[----:B0-----:R-:W3:Y:S04]  /*96a0*/  LDL.LU R122, [R1+0x4f4] ;  /* 0x0004f400017a7983 */ /* 0x001ee80000300800 */
[----:B------:R-:W4:Y:S04]  /*96b0*/  LDL.LU R123, [R1+0x4f0] ;  /* 0x0004f000017b7983 */ /* 0x000f280000300800 */
[----:B------:R0:W-:Y:S01]  /*96c0*/  STL [R1+0x208], R124 ;  /* 0x0002087c01007387 */ /* 0x0001e20000100800 */
[----:B------:R-:W-:-:S01]  /*96d0*/  FADD R150, R129, R150 ;  /* 0x0000009681967221 */ /* 0x000fc20000000000 */
[----:B------:R-:W-:Y:S01]  /*96e0*/  FADD R146, R148, R146 ;  /* 0x0000009294927221 */ /* 0x000fe20000000000 */
[----:B------:R-:W-:-:S01]  /*96f0*/  FADD R143, R144, R143 ;  /* 0x0000008f908f7221 */ /* 0x000fc20000000000 */
[----:B------:R-:W-:Y:S01]  /*9700*/  FADD R141, R142, R141 ;  /* 0x0000008d8e8d7221 */ /* 0x000fe20000000000 */
[----:B0-----:R-:W4:Y:S04]  /*9710*/  LDL.LU R124, [R1+0x4ec] ;  /* 0x0004ec00017c7983 */ /* 0x001f280000300800 */
[----:B------:R-:W4:Y:S04]  /*9720*/  LDL.LU R125, [R1+0x4e8] ;  /* 0x0004e800017d7983 */ /* 0x000f280000300800 */
[----:B------:R0:W-:Y:S01]  /*9730*/  STL [R1+0x20c], R126 ;  /* 0x00020c7e01007387 */ /* 0x0001e20000100800 */
[----:B------:R-:W-:-:S01]  /*9740*/  FADD R2, R140, R2 ;  /* 0x000000028c027221 */ /* 0x000fc20000000000 */
[----:B------:R-:W-:-:S02]  /*9750*/  FADD R0, R139, R0 ;  /* 0x000000008b007221 */ /* 0x000fc40000000000 */
[----:B0-----:R-:W4:Y:S04]  /*9760*/  LDL.LU R126, [R1+0x4e4] ;  /* 0x0004e400017e7983 */ /* 0x001f280000300800 */
[----:B------:R-:W4:Y:S04]  /*9770*/  LDL.LU R127, [R1+0x4e0] ;  /* 0x0004e000017f7983 */ /* 0x000f280000300800 */
[----:B------:R0:W-:Y:S04]  /*9780*/  STL [R1+0x210], R128 ;  /* 0x0002108001007387 */ /* 0x0001e80000100800 */
[----:B0-----:R-:W4:Y:S04]  /*9790*/  LDL.LU R128, [R1+0x4dc] ;  /* 0x0004dc0001807983 */ /* 0x001f280000300800 */
[----:B------:R-:W4:Y:S04]  /*97a0*/  LDL.LU R129, [R1+0x4d8] ;  /* 0x0004d80001817983 */ /* 0x000f280000300800 */
[----:B------:R-:W-:Y:S04]  /*97b0*/  STL [R1+0x214], R150 ;  /* 0x0002149601007387 */ /* 0x000fe80000100800 */
[----:B------:R-:W-:Y:S04]  /*97c0*/  STL [R1+0x218], R146 ;  /* 0x0002189201007387 */ /* 0x000fe80000100800 */
[----:B------:R-:W-:Y:S04]  /*97d0*/  STL [R1+0x21c], R143 ;  /* 0x00021c8f01007387 */ /* 0x000fe80000100800 */
[----:B------:R-:W-:Y:S04]  /*97e0*/  STL [R1+0x220], R141 ;  /* 0x0002208d01007387 */ /* 0x000fe80000100800 */
[----:B------:R-:W-:Y:S04]  /*97f0*/  STL [R1+0x224], R2 ;  /* 0x0002240201007387 */ /* 0x000fe80000100800 */
[----:B------:R-:W-:Y:S04]  /*9800*/  STL [R1+0x228], R0 ;  /* 0x0002280001007387 */ /* 0x000fe80000100800 */
[----:B------:R-:W2:Y:S04]  /*9810*/  LDL.LU R131, [R1+0x238] ;  /* 0x0002380001837983 */ /* 0x000ea80000300800 */
[----:B------:R-:W-:Y:S04]  /*9820*/  STL [R1+0x22c], R137 ;  /* 0x00022c8901007387 */ /* 0x000fe80000100800 */
[----:B------:R0:W-:Y:S04]  /*9830*/  STL [R1+0x230], R133 ;  /* 0x0002308501007387 */ /* 0x0001e80000100800 */
[----:B0-----:R-:W3:Y:S04]  /*9840*/  LDL.LU R133, [R1+0x23c] ;  /* 0x00023c0001857983 */ /* 0x001ee80000300800 */
[----:B------:R-:W4:Y:S04]  /*9850*/  LDL.LU R135, [R1+0x240] ;  /* 0x0002400001877983 */ /* 0x000f280000300800 */
[----:B------:R0:W-:Y:S04]  /*9860*/  STL [R1+0x234], R3 ;  /* 0x0002340301007387 */ /* 0x0001e80000100800 */
        /* <DEDUP_REMOVED lines=11> */
[----:B0-----:R-:W4:Y:S04]  /*9920*/  LDL.LU R3, [R1+0x270] ;  /* 0x0002700001037983 */ /* 0x001f280000300800 */
[----:B------:R-:W4:Y:S04]  /*9930*/  LDL.LU R2, [R1+0x274] ;  /* 0x0002740001027983 */ /* 0x000f280000300800 */
[----:B------:R-:W4:Y:S01]  /*9940*/  LDL.LU R0, [R1+0x278] ;  /* 0x0002780001007983 */ /* 0x000f220000300800 */
[----:B--2---:R-:W-:-:S03]  /*9950*/  FADD R131, R130, R131 ;  /* 0x0000008382837221 */ /* 0x004fc60000000000 */
[----:B------:R-:W2:Y:S04]  /*9960*/  LDL.LU R130, [R1+0x4d4] ;  /* 0x0004d40001827983 */ /* 0x000ea80000300800 */
[----:B------:R0:W-:Y:S04]  /*9970*/  STL [R1+0x238], R131 ;  /* 0x0002388301007387 */ /* 0x0001e80000100800 */
[----:B0-----:R-:W2:Y:S01]  /*9980*/  LDL.LU R131, [R1+0x4d0] ;  /* 0x0004d00001837983 */ /* 0x001ea20000300800 */
[----:B---3--:R-:W-:-:S03]  /*9990*/  FADD R133, R132, R133 ;  /* 0x0000008584857221 */ /* 0x008fc60000000000 */
[----:B------:R-:W3:Y:S01]  /*99a0*/  LDL.LU R132, [R1+0x4cc] ;  /* 0x0004cc0001847983 */ /* 0x000ee20000300800 */
[----:B----4-:R-:W-:-:S03]  /*99b0*/  FADD R135, R134, R135 ;  /* 0x0000008786877221 */ /* 0x010fc60000000000 */
[----:B------:R0:W-:Y:S01]  /*99c0*/  STL [R1+0x23c], R133 ;  /* 0x00023c8501007387 */ /* 0x0001e20000100800 */
[----:B------:R-:W-:-:S03]  /*99d0*/  FADD R137, R136, R137 ;  /* 0x0000008988897221 */ /* 0x000fc60000000000 */
[----:B0-----:R-:W4:Y:S01]  /*99e0*/  LDL.LU R133, [R1+0x4c8] ;  /* 0x0004c80001857983 */ /* 0x001f220000300800 */
[----:B------:R-:W-:-:S03]  /*99f0*/  FADD R150, R151, R150 ;  /* 0x0000009697967221 */ /* 0x000fc60000000000 */
[----:B------:R-:W4:Y:S01]  /*9a00*/  LDL.LU R134, [R1+0x4c4] ;  /* 0x0004c40001867983 */ /* 0x000f220000300800 */
[----:B------:R-:W-:-:S03]  /*9a10*/  FADD R148, R149, R148 ;  /* 0x0000009495947221 */ /* 0x000fc60000000000 */
[----:B------:R0:W-:Y:S01]  /*9a20*/  STL [R1+0x240], R135 ;  /* 0x0002408701007387 */ /* 0x0001e20000100800 */
[----:B------:R-:W-:-:S01]  /*9a30*/  FADD R146, R147, R146 ;  /* 0x0000009293927221 */ /* 0x000fc20000000000 */
[----:B------:R-:W-:Y:S02]  /*9a40*/  FADD R144, R145, R144 ;  /* 0x0000009091907221 */ /* 0x000fe40000000000 */
[----:B0-----:R-:W4:Y:S01]  /*9a50*/  LDL.LU R135, [R1+0x4c0] ;  /* 0x0004c00001877983 */ /* 0x001f220000300800 */
[----:B------:R-:W-:-:S03]  /*9a60*/  FADD R143, R24, R143 ;  /* 0x0000008f188f7221 */ /* 0x000fc60000000000 */
[----:B------:R-:W4:Y:S01]  /*9a70*/  LDL.LU R136, [R1+0x4bc] ;  /* 0x0004bc0001887983 */ /* 0x000f220000300800 */
[----:B------:R-:W-:-:S03]  /*9a80*/  FADD R142, R25, R142 ;  /* 0x0000008e198e7221 */ /* 0x000fc60000000000 */
[----:B------:R0:W-:Y:S01]  /*9a90*/  STL [R1+0x244], R137 ;  /* 0x0002448901007387 */ /* 0x0001e20000100800 */
[----:B------:R-:W-:-:S01]  /*9aa0*/  FADD R141, R26, R141 ;  /* 0x0000008d1a8d7221 */ /* 0x000fc20000000000 */
[----:B------:R-:W-:Y:S01]  /*9ab0*/  FADD R140, R27, R140 ;  /* 0x0000008c1b8c7221 */ /* 0x000fe20000000000 */
[----:B------:R-:W-:-:S01]  /*9ac0*/  FADD R139, R28, R139 ;  /* 0x0000008b1c8b7221 */ /* 0x000fc20000000000 */
[----:B0-----:R-:W4:Y:S04]  /*9ad0*/  LDL.LU R137, [R1+0x4b8] ;  /* 0x0004b80001897983 */ /* 0x001f280000300800 */
[----:B------:R0:W-:Y:S01]  /*9ae0*/  STL [R1+0x248], R150 ;  /* 0x0002489601007387 */ /* 0x0001e20000100800 */
[----:B------:R-:W-:-:S03]  /*9af0*/  FADD R138, R29, R138 ;  /* 0x0000008a1d8a7221 */ /* 0x000fc60000000000 */
[----:B------:R1:W-:Y:S04]  /*9b00*/  STL [R1+0x24c], R148 ;  /* 0x00024c9401007387 */ /* 0x0003e80000100800 */
        /* <DEDUP_REMOVED lines=9> */
[----:B------:R1:W-:Y:S04]  /*9ba0*/  STL [R1+0x268], R139 ;  /* 0x0002688b01007387 */ /* 0x0003e80000100800 */
[----:B------:R1:W-:Y:S04]  /*9bb0*/  STL [R1+0x26c], R138 ;  /* 0x00026c8a01007387 */ /* 0x0003e80000100800 */
[----:B------:R-:W2:Y:S04]  /*9bc0*/  LDL.LU R151, [R1+0x27c] ;  /* 0x00027c0001977983 */ /* 0x000ea80000300800 */
[----:B------:R1:W-:Y:S04]  /*9bd0*/  STL [R1+0x270], R3 ;  /* 0x0002700301007387 */ /* 0x0003e80000100800 */
[----:B0-----:R-:W3:Y:S04]  /*9be0*/  LDL.LU R150, [R1+0x280] ;  /* 0x0002800001967983 */ /* 0x001ee80000300800 */
[----:B------:R0:W-:Y:S04]  /*9bf0*/  STL [R1+0x274], R2 ;  /* 0x0002740201007387 */ /* 0x0001e80000100800 */
[----:B------:R-:W4:Y:S04]  /*9c00*/  LDL.LU R149, [R1+0x284] ;  /* 0x0002840001957983 */ /* 0x000f280000300800 */
[----:B------:R0:W-:Y:S04]  /*9c10*/  STL [R1+0x278], R0 ;  /* 0x0002780001007387 */ /* 0x0001e80000100800 */
[----:B-1----:R-:W4:Y:S04]  /*9c20*/  LDL.LU R148, [R1+0x288] ;  /* 0x0002880001947983 */ /* 0x002f280000300800 */
        /* <DEDUP_REMOVED lines=12> */
[----:B------:R-:W4:Y:S01]  /*9cf0*/  LDL.LU R0, [R1+0x2bc] ;  /* 0x0002bc0001007983 */ /* 0x000f220000300800 */
[----:B--2---:R-:W-:-:S01]  /*9d00*/  FADD R151, R33, R151 ;  /* 0x0000009721977221 */ /* 0x004fc20000000000 */
[----:B---3--:R-:W-:-:S04]  /*9d10*/  FADD R150, R34, R150 ;  /* 0x0000009622967221 */ /* 0x008fc80000000000 */
[----:B------:R0:W-:Y:S01]  /*9d20*/  STL [R1+0x27c], R151 ;  /* 0x00027c9701007387 */ /* 0x0001e20000100800 */
[----:B----4-:R-:W-:-:S03]  /*9d30*/  FADD R149, R35, R149 ;  /* 0x0000009523957221 */ /* 0x010fc60000000000 */
[----:B------:R1:W-:Y:S01]  /*9d40*/  STL [R1+0x280], R150 ;  /* 0x0002809601007387 */ /* 0x0003e20000100800 */
[----:B------:R-:W-:-:S03]  /*9d50*/  FADD R148, R36, R148 ;  /* 0x0000009424947221 */ /* 0x000fc60000000000 */
        /* <DEDUP_REMOVED lines=24> */
[----:B0-----:R-:W4:Y:S01]  /*9ee0*/  LDL.LU R151, [R1+0x2c0] ;  /* 0x0002c00001977983 */ /* 0x001f220000300800 */
[----:B------:R-:W-:-:S03]  /*9ef0*/  FADD R0, R49, R0 ;  /* 0x0000000031007221 */ /* 0x000fc60000000000 */
[----:B------:R0:W-:Y:S04]  /*9f00*/  STL [R1+0x2b4], R3 ;  /* 0x0002b40301007387 */ /* 0x0001e80000100800 */
[----:B-1----:R-:W4:Y:S04]  /*9f10*/  LDL.LU R150, [R1+0x2c4] ;  /* 0x0002c40001967983 */ /* 0x002f280000300800 */
[----:B------:R1:W-:Y:S04]  /*9f20*/  STL [R1+0x2b8], R2 ;  /* 0x0002b80201007387 */ /* 0x0003e80000100800 */
[----:B--2---:R-:W2:Y:S04]  /*9f30*/  LDL.LU R149, [R1+0x2c8] ;  /* 0x0002c80001957983 */ /* 0x004ea80000300800 */
[----:B------:R1:W-:Y:S04]  /*9f40*/  STL [R1+0x2bc], R0 ;  /* 0x0002bc0001007387 */ /* 0x0003e80000100800 */
[----:B---3--:R-:W3:Y:S04]  /*9f50*/  LDL.LU R148, [R1+0x2cc] ;  /* 0x0002cc0001947983 */ /* 0x008ee80000300800 */
[----:B----4-:R-:W4:Y:S04]  /*9f60*/  LDL.LU R147, [R1+0x2d0] ;  /* 0x0002d00001937983 */ /* 0x010f280000300800 */
        /* <DEDUP_REMOVED lines=10> */
[----:B-1----:R-:W4:Y:S04]  /*a010*/  LDL.LU R2, [R1+0x2fc] ;  /* 0x0002fc0001027983 */ /* 0x002f280000300800 */
[----:B------:R-:W4:Y:S01]  /*a020*/  LDL.LU R0, [R1+0x300] ;  /* 0x0003000001007983 */ /* 0x000f220000300800 */
[----:B------:R-:W-:-:S01]  /*a030*/  FADD R151, R50, R151 ;  /* 0x0000009732977221 */ /* 0x000fc20000000000 */
[----:B------:R-:W-:-:S04]  /*a040*/  FADD R150, R51, R150 ;  /* 0x0000009633967221 */ /* 0x000fc80000000000 */
[----:B------:R0:W-:Y:S01]  /*a050*/  STL [R1+0x2c0], R151 ;  /* 0x0002c09701007387 */ /* 0x0001e20000100800 */
[----:B--2---:R-:W-:-:S03]  /*a060*/  FADD R149, R52, R149 ;  /* 0x0000009534957221 */ /* 0x004fc60000000000 */
[----:B------:R1:W-:Y:S01]  /*a070*/  STL [R1+0x2c4], R150 ;  /* 0x0002c49601007387 */ /* 0x0003e20000100800 */
[----:B---3--:R-:W-:-:S03]  /*a080*/  FADD R148, R53, R148 ;  /* 0x0000009435947221 */ /* 0x008fc60000000000 */
        /* <DEDUP_REMOVED lines=200> */
[----:B------:R-:W-:Y:S01]  /*ad10*/  STL [R1+0x3d0], R151 ;  /* 0x0003d09701007387 */ /* 0x000fe20000100800 */
[----:B--2---:R-:W-:-:S03]  /*ad20*/  FADD R149, R120, R149 ;  /* 0x0000009578957221 */ /* 0x004fc60000000000 */
[----:B------:R-:W-:Y:S01]  /*ad30*/  STL [R1+0x3d4], R150 ;  /* 0x0003d49601007387 */ /* 0x000fe20000100800 */
[----:B---3--:R-:W-:-:S03]  /*ad40*/  FADD R148, R121, R148 ;  /* 0x0000009479947221 */ /* 0x008fc60000000000 */
[----:B------:R-:W-:Y:S01]  /*ad50*/  STL [R1+0x3d8], R149 ;  /* 0x0003d89501007387 */ /* 0x000fe20000100800 */
[----:B----4-:R-:W-:-:S03]  /*ad60*/  FADD R147, R122, R147 ;  /* 0x000000937a937221 */ /* 0x010fc60000000000 */
[----:B------:R-:W-:Y:S01]  /*ad70*/  STL [R1+0x3dc], R148 ;  /* 0x0003dc9401007387 */ /* 0x000fe20000100800 */
[----:B------:R-:W-:-:S03]  /*ad80*/  FADD R146, R123, R146 ;  /* 0x000000927b927221 */ /* 0x000fc60000000000 */
        /* <DEDUP_REMOVED lines=18> */
[----:B------:R0:W-:Y:S04]  /*aeb0*/  STL [R1+0x404], R138 ;  /* 0x0004048a01007387 */ /* 0x0001e80000100800 */
[----:B0-----:R-:W2:Y:S04]  /*aec0*/  LDL.LU R138, [R1+0x414] ;  /* 0x00041400018a7983 */ /* 0x001ea80000300800 */
[----:B------:R-:W-:Y:S04]  /*aed0*/  STL [R1+0x408], R3 ;  /* 0x0004080301007387 */ /* 0x000fe80000100800 */
[----:B------:R-:W3:Y:S01]  /*aee0*/  LDL.LU R139, [R1+0x418] ;  /* 0x00041800018b7983 */ /* 0x000ee20000300800 */
[----:B------:R-:W-:-:S01]  /*aef0*/  FADD R2, R133, R2 ;  /* 0x0000000285027221 */ /* 0x000fc20000000000 */
[----:B------:R-:W-:-:S04]  /*af00*/  FADD R0, R134, R0 ;  /* 0x0000000086007221 */ /* 0x000fc80000000000 */
[----:B------:R0:W-:Y:S04]  /*af10*/  STL [R1+0x40c], R2 ;  /* 0x00040c0201007387 */ /* 0x0001e80000100800 */
        /* <DEDUP_REMOVED lines=16> */
[----:B--2---:R-:W-:-:S05]  /*b020*/  FADD R138, R135, R138 ;  /* 0x0000008a878a7221 */ /* 0x004fca0000000000 */
[----:B------:R0:W-:Y:S01]  /*b030*/  STL [R1+0x414], R138 ;  /* 0x0004148a01007387 */ /* 0x0001e20000100800 */
[----:B---3--:R-:W-:-:S03]  /*b040*/  FADD R139, R136, R139 ;  /* 0x0000008b888b7221 */ /* 0x008fc60000000000 */
[----:B0-----:R-:W2:Y:S04]  /*b050*/  LDL.LU R138, [R1+0x4b4] ;  /* 0x0004b400018a7983 */ /* 0x001ea80000300800 */
[----:B------:R0:W-:Y:S04]  /*b060*/  STL [R1+0x418], R139 ;  /* 0x0004188b01007387 */ /* 0x0001e80000100800 */
[----:B0-----:R-:W3:Y:S01]  /*b070*/  LDL.LU R139, [R1+0x4b0] ;  /* 0x0004b000018b7983 */ /* 0x001ee20000300800 */
[----:B----4-:R-:W-:-:S05]  /*b080*/  FADD R140, R137, R140 ;  /* 0x0000008c898c7221 */ /* 0x010fca0000000000 */
[----:B------:R0:W-:Y:S04]  /*b090*/  STL [R1+0x41c], R140 ;  /* 0x00041c8c01007387 */ /* 0x0001e80000100800 */
[----:B0-----:R-:W4:Y:S01]  /*b0a0*/  LDL.LU R140, [R1+0x4ac] ;  /* 0x0004ac00018c7983 */ /* 0x001f220000300800 */
        /* <DEDUP_REMOVED lines=35> */
[----:B0-----:R0:W5:Y:S01]  /*b2e0*/  LDL.LU R2, [R1+0x47c] ;  /* 0x00047c0001027983 */ /* 0x0011620000300800 */
[----:B------:R-:W-:Y:S01]  /*b2f0*/  UMOV UR6, URZ ;  /* 0x0000003f00067c82 */ /* 0x000fe20008000000 */
[----:B--2---:R-:W-:-:S05]  /*b300*/  FADD R0, R150, R0 ;  /* 0x0000000096007221 */ /* 0x004fca0000000000 */
[----:B------:R1:W-:Y:S01]  /*b310*/  STL [R1+0x450], R0 ;  /* 0x0004500001007387 */ /* 0x0003e20000100800 */
[----:B---3--:R-:W-:-:S03]  /*b320*/  FADD R3, R3, R151 ;  /* 0x0000009703037221 */ /* 0x008fc60000000000 */
[----:B-1----:R0:W5:Y:S04]  /*b330*/  LDL.LU R0, [R1+0x478] ;  /* 0x0004780001007983 */ /* 0x0021680000300800 */
[----:B------:R0:W-:Y:S02]  /*b340*/  STL [R1+0x454], R3 ;  /* 0x0004540301007387 */ /* 0x0001e40000100800 */
.L_x_29:
[----:B------:R-:W-:Y:S05]  /*b350*/  @!P1 BRA `(.L_x_30) ;  /* 0x0000000000049947 */ /* 0x000fea0003800000 */
[----:B------:R-:W-:Y:S01]  /*b360*/  BPT.TRAP 0x1 ;  /* 0x000000040000795c */ /* 0x000fe20000300000 */
.L_x_30:
[----:B0-----:R-:W4:Y:S04]  /*b370*/  LDL R3, [R1+0x458] ;  /* 0x0004580001037983 */ /* 0x001f280000100800 */
[----:B-----5:R0:W-:Y:S04]  /*b380*/  STL [R1+0x478], R0 ;  /* 0x0004780001007387 */ /* 0x0201e80000100800 */
[----:B0-----:R-:W2:Y:S01]  /*b390*/  LDL R0, [R1+0x45c] ;  /* 0x00045c0001007983 */ /* 0x001ea20000100800 */
[----:B----4-:R-:W-:Y:S01]  /*b3a0*/  ISETP.NE.AND P0, PT, R3, RZ, PT ;  /* 0x000000ff0300720c */ /* 0x010fe20003f05270 */
[----:B------:R-:W-:-:S12]  /*b3b0*/  IMAD.U32 R3, RZ, RZ, UR25 ;  /* 0x00000019ff037e24 */ /* 0x000fd8000f8e00ff */
[----:B------:R-:W-:-:S05]  /*b3c0*/  @P0 LEA R3, R3, UR11, 0x3 ;  /* 0x0000000b03030c11 */ /* 0x000fca000f8e18ff */
[----:B------:R-:W-:-:S05]  /*b3d0*/  @P0 VIADD R3, R3, 0x70 ;  /* 0x0000007003030836 */ /* 0x000fca0000000000 */
[----:B--2---:R-:W-:Y:S02]  /*b3e0*/  @P0 PRMT R3, R0, 0x654, R3 ;  /* 0x0000065400030816 */ /* 0x004fe40000000003 */
[----:B------:R0:W5:Y:S01]  /*b3f0*/  LDL.LU R0, [R1+0x478] ;  /* 0x0004780001007983 */ /* 0x0001620000300800 */
[----:B------:R-:W-:Y:S01]  /*b400*/  UISETP.GT.U32.AND UP0, UPT, UR13, 0x1, UPT ;  /* 0x000000010d00788c */ /* 0x000fe2000bf04070 */
[----:B------:R0:W-:Y:S05]  /*b410*/  @P0 SYNCS.ARRIVE.TRANS64.RED.A1T0 RZ, [R3+URZ], RZ ;  /* 0x000000ff03ff09a7 */ /* 0x0001ea000810043f */
[----:B------:R-:W-:-:S13]  /*b420*/  PLOP3.LUT P0, PT, PT, PT, UP0, 0x80, 0x0 ;  /* 0x000000000000781c */ /* 0x000fda0003f0f008 */
[----:B0-----:R-:W-:Y:S05]  /*b430*/  @P0 BRA `(.L_x_31) ;  /* 0x0000000000040947 */ /* 0x001fea0003800000 */
[----:B------:R-:W-:Y:S01]  /*b440*/  BPT.TRAP 0x1 ;  /* 0x000000040000795c */ /* 0x000fe20000300000 */
.L_x_31:
[----:B------:R-:W-:Y:S01]  /*b450*/  UIADD3 UR14, UR14, 0x1, URZ ;  /* 0x000000010e0e7890 */ /* 0x000fe2000fffe03f */
[C---:B------:R-:W-:Y:S01]  /*b460*/  ISETP.GT.AND P0, PT, R2.reuse, 0x1, PT ;  /* 0x000000010200780c */ /* 0x040fe20003f04270 */
[----:B------:R-:W-:Y:S01]  /*b470*/  UIADD3 UR25, UR25, 0x1, URZ ;  /* 0x0000000119197890 */ /* 0x000fe2000fffe03f */
[----:B------:R-:W-:Y:S01]  /*b480*/  VIADD R2, R2, 0xffffffff ;  /* 0xffffffff02027836 */ /* 0x000fe20000000000 */
[----:B------:R-:W-:Y:S02]  /*b490*/  UISETP.NE.AND UP0, UPT, UR14, 0xe, UPT ;  /* 0x0000000e0e00788c */ /* 0x000fe4000bf05270 */
[----:B------:R-:W-:Y:S02]  /*b4a0*/  UISETP.NE.AND UP1, UPT, UR25, 0xe, UPT ;  /* 0x0000000e1900788c */ /* 0x000fe4000bf25270 */
[----:B------:R-:W-:Y:S02]  /*b4b0*/  USEL UR8, URZ, 0x1, UP0 ;  /* 0x000000013f087887 */ /* 0x000fe40008000000 */
[----:B------:R-:W-:-:S02]  /*b4c0*/  USEL UR14, UR14, URZ, UP0 ;  /* 0x0000003f0e0e7287 */ /* 0x000fc40008000000 */
[----:B------:R-:W-:Y:S02]  /*b4d0*/  USEL UR25, UR25, URZ, UP1 ;  /* 0x0000003f19197287 */ /* 0x000fe40008800000 */
[----:B-----5:R-:W-:Y:S01]  /*b4e0*/  LOP3.LUT R0, R0, UR8, RZ, 0x3c, !PT ;  /* 0x0000000800007c12 */ /* 0x020fe2000f8e3cff */
[----:B------:R-:W-:Y:S01]  /*b4f0*/  UMOV UR8, 0x1 ;  /* 0x0000000100087882 */ /* 0x000fe20000000000 */
[----:B------:R-:W-:Y:S08]  /*b500*/  @P0 BRA `(.L_x_32) ;  /* 0xffffffb000600947 */ /* 0x000ff0000383ffff */
.L_x_24:
[----:B------:R-:W-:-:S04]  /*b510*/  UISETP.NE.AND UP0, UPT, UR6, URZ, UPT ;  /* 0x0000003f0600728c */ /* 0x000fc8000bf05270 */
[----:B------:R-:W-:-:S06]  /*b520*/  USEL UR6, URZ, 0x1, !UP0 ;  /* 0x000000013f067887 */ /* 0x000fcc000c000000 */
[----:B------:R-:W-:-:S13]  /*b530*/  ISETP.NE.AND P0, PT, RZ, UR6, PT ;  /* 0x00000006ff007c0c */ /* 0x000fda000bf05270 */
[----:B------:R-:W-:Y:S05]  /*b540*/  @!P0 BRA `(.L_x_33) ;  /* 0x0000003800188947 */ /* 0x000fea0003800000 */
[----:B------:R0:W-:Y:S04]  /*b550*/  STL [R1+0x628], R43 ;  /* 0x0006282b01007387 */ /* 0x0001e80000100800 */
[----:B0-----:R-:W4:Y:S04]  /*b560*/  LDL.LU R43, [R1] ;  /* 0x00000000012b7983 */ /* 0x001f280000300800 */
[----:B------:R0:W-:Y:S04]  /*b570*/  STL [R1+0x624], R44 ;  /* 0x0006242c01007387 */ /* 0x0001e80000100800 */
[----:B0-----:R-:W5:Y:S04]  /*b580*/  LDL.LU R44, [R1+0x4] ;  /* 0x00000400012c7983 */ /* 0x001f680000300800 */
[----:B------:R0:W-:Y:S04]  /*b590*/  STL [R1+0x620], R45 ;  /* 0x0006202d01007387 */ /* 0x0001e80000100800 */
[----:B0-----:R-:W2:Y:S04]  /*b5a0*/  LDL.LU R45, [R1+0x8] ;  /* 0x00000800012d7983 */ /* 0x001ea80000300800 */
[----:B------:R0:W-:Y:S04]  /*b5b0*/  STL [R1+0x61c], R46 ;  /* 0x00061c2e01007387 */ /* 0x0001e80000100800 */
[----:B0-----:R-:W3:Y:S04]  /*b5c0*/  LDL.LU R46, [R1+0xc] ;  /* 0x00000c00012e7983 */ /* 0x001ee80000300800 */
        /* <DEDUP_REMOVED lines=140> */
[----:B------:R-:W3:Y:S04]  /*be90*/  LDL.LU R0, [R1+0x204] ;  /* 0x0002040001007983 */ /* 0x000ee80000300800 */
[----:B------:R-:W3:Y:S04]  /*bea0*/  LDL.LU R2, [R1+0x1b0] ;  /* 0x0001b00001027983 */ /* 0x000ee80000300800 */
[----:B------:R-:W3:Y:S04]  /*beb0*/  LDL.LU R3, [R1+0x208] ;  /* 0x0002080001037983 */ /* 0x000ee80000300800 */
        /* <DEDUP_REMOVED lines=65> */
[----:B0-----:R-:W3:Y:S01]  /*c2d0*/  LDL.LU R149, [R1+0x130] ;  /* 0x0001300001957983 */ /* 0x001ee20000300800 */
[----:B----4-:R-:W-:-:S03]  /*c2e0*/  FADD R4, R43, R4 ;  /* 0x000000042b047221 */ /* 0x010fc60000000000 */
[----:B------:R0:W-:Y:S01]  /*c2f0*/  STL [R1+0x47c], R150 ;  /* 0x00047c9601007387 */ /* 0x0001e20000100800 */
[----:B-----5:R-:W-:Y:S01]  /*c300*/  FADD R5, R44, R5 ;  /* 0x000000052c057221 */ /* 0x020fe20000000000 */
[----:B--2---:R-:W-:Y:S01]  /*c310*/  FADD R6, R45, R6 ;  /* 0x000000062d067221 */ /* 0x004fe20000000000 */
[----:B---3--:R-:W-:Y:S01]  /*c320*/  FADD R7, R46, R7 ;  /* 0x000000072e077221 */ /* 0x008fe20000000000 */
[----:B------:R-:W-:Y:S01]  /*c330*/  FADD R8, R47, R8 ;  /* 0x000000082f087221 */ /* 0x000fe20000000000 */
[----:B0-----:R-:W2:Y:S04]  /*c340*/  LDL.LU R150, [R1+0x12c] ;  /* 0x00012c0001967983 */ /* 0x001ea80000300800 */
[----:B------:R0:W-:Y:S01]  /*c350*/  STL [R1+0x478], R151 ;  /* 0x0004789701007387 */ /* 0x0001e20000100800 */
[----:B------:R-:W-:Y:S01]  /*c360*/  FADD R9, R48, R9 ;  /* 0x0000000930097221 */ /* 0x000fe20000000000 */
[----:B------:R-:W-:Y:S01]  /*c370*/  FADD R10, R49, R10 ;  /* 0x0000000a310a7221 */ /* 0x000fe20000000000 */
[----:B------:R-:W-:Y:S01]  /*c380*/  FADD R11, R50, R11 ;  /* 0x0000000b320b7221 */ /* 0x000fe20000000000 */
[----:B0-----:R-:W3:Y:S04]  /*c390*/  LDL.LU R151, [R1+0x128] ;  /* 0x0001280001977983 */ /* 0x001ee80000300800 */
[----:B------:R-:W4:Y:S04]  /*c3a0*/  LDL.LU R43, [R1+0x628] ;  /* 0x00062800012b7983 */ /* 0x000f280000300800 */
[----:B------:R-:W5:Y:S04]  /*c3b0*/  LDL.LU R44, [R1+0x624] ;  /* 0x00062400012c7983 */ /* 0x000f680000300800 */
[----:B------:R-:W4:Y:S04]  /*c3c0*/  LDL.LU R45, [R1+0x620] ;  /* 0x00062000012d7983 */ /* 0x000f280000300800 */
[----:B------:R-:W5:Y:S01]  /*c3d0*/  LDL.LU R46, [R1+0x61c] ;  /* 0x00061c00012e7983 */ /* 0x000f620000300800 */
[----:B------:R-:W-:-:S03]  /*c3e0*/  FADD R12, R51, R12 ;  /* 0x0000000c330c7221 */ /* 0x000fc60000000000 */
[----:B------:R-:W4:Y:S01]  /*c3f0*/  LDL.LU R47, [R1+0x618] ;  /* 0x00061800012f7983 */ /* 0x000f220000300800 */
[----:B------:R-:W-:-:S03]  /*c400*/  FADD R13, R52, R13 ;  /* 0x0000000d340d7221 */ /* 0x000fc60000000000 */
        /* <DEDUP_REMOVED lines=134> */
[----:B------:R-:W4:Y:S04]  /*cc70*/  LDL.LU R115, [R1+0x508] ;  /* 0x0005080001737983 */ /* 0x000f280000300800 */
[----:B------:R-:W4:Y:S01]  /*cc80*/  LDL.LU R116, [R1+0x504] ;  /* 0x0005040001747983 */ /* 0x000f220000300800 */
[----:B------:R-:W-:Y:S01]  /*cc90*/  FADD R3, R2, R3 ;  /* 0x0000000302037221 */ /* 0x000fe20000000000 */
[----:B------:R-:W-:Y:S01]  /*cca0*/  FADD R237, R120, R237 ;  /* 0x000000ed78ed7221 */ /* 0x000fe20000000000 */
[----:B------:R-:W-:Y:S01]  /*ccb0*/  FADD R236, R121, R236 ;  /* 0x000000ec79ec7221 */ /* 0x000fe20000000000 */
[----:B------:R-:W5:Y:S01]  /*ccc0*/  LDL.LU R117, [R1+0x1b4] ;  /* 0x0001b40001757983 */ /* 0x000f620000300800 */
[----:B------:R-:W-:Y:S01]  /*ccd0*/  FADD R235, R122, R235 ;  /* 0x000000eb7aeb7221 */ /* 0x000fe20000000000 */
[----:B------:R-:W-:Y:S01]  /*cce0*/  FADD R234, R123, R234 ;  /* 0x000000ea7bea7221 */ /* 0x000fe20000000000 */
[----:B------:R-:W-:Y:S01]  /*ccf0*/  FADD R233, R124, R233 ;  /* 0x000000e97ce97221 */ /* 0x000fe20000000000 */
[----:B------:R0:W-:Y:S01]  /*cd00*/  STL [R1+0x200], R118 ;  /* 0x0002007601007387 */ /* 0x0001e20000100800 */
        /* <DEDUP_REMOVED lines=11> */
[----:B0-----:R-:W4:Y:S01]  /*cdc0*/  LDL.LU R118, [R1+0x1b8] ;  /* 0x0001b80001767983 */ /* 0x001f220000300800 */
[----:B------:R-:W-:Y:S01]  /*cdd0*/  FADD R217, R140, R217 ;  /* 0x000000d98cd97221 */ /* 0x000fe20000000000 */
[----:B------:R-:W-:Y:S01]  /*cde0*/  FADD R223, R134, R223 ;  /* 0x000000df86df7221 */ /* 0x000fe20000000000 */
[----:B------:R-:W-:Y:S01]  /*cdf0*/  FADD R216, R141, R216 ;  /* 0x000000d88dd87221 */ /* 0x000fe20000000000 */
[----:B------:R0:W-:Y:S01]  /*ce00*/  STL [R1+0x208], R3 ;  /* 0x0002080301007387 */ /* 0x0001e20000100800 */
[----:B------:R-:W-:Y:S01]  /*ce10*/  FADD R222, R135, R222 ;  /* 0x000000de87de7221 */ /* 0x000fe20000000000 */
[----:B------:R-:W-:Y:S01]  /*ce20*/  FADD R215, R142, R215 ;  /* 0x000000d78ed77221 */ /* 0x000fe20000000000 */
[----:B------:R-:W-:Y:S01]  /*ce30*/  FADD R221, R136, R221 ;  /* 0x000000dd88dd7221 */ /* 0x000fe20000000000 */
[----:B-1----:R-:W4:Y:S01]  /*ce40*/  LDL.LU R0, [R1+0x210] ;  /* 0x0002100001007983 */ /* 0x002f220000300800 */
[----:B------:R-:W-:Y:S01]  /*ce50*/  FADD R214, R143, R214 ;  /* 0x000000d68fd67221 */ /* 0x000fe20000000000 */
[----:B------:R-:W-:Y:S01]  /*ce60*/  FADD R220, R137, R220 ;  /* 0x000000dc89dc7221 */ /* 0x000fe20000000000 */
[----:B------:R-:W-:Y:S01]  /*ce70*/  FADD R213, R144, R213 ;  /* 0x000000d590d57221 */ /* 0x000fe20000000000 */
[----:B------:R-:W4:Y:S01]  /*ce80*/  LDL.LU R119, [R1+0x1bc] ;  /* 0x0001bc0001777983 */ /* 0x000f220000300800 */
[----:B------:R-:W-:Y:S01]  /*ce90*/  FADD R219, R138, R219 ;  /* 0x000000db8adb7221 */ /* 0x000fe20000000000 */
[----:B------:R-:W-:Y:S01]  /*cea0*/  FADD R212, R145, R212 ;  /* 0x000000d491d47221 */ /* 0x000fe20000000000 */
[----:B------:R-:W-:Y:S01]  /*ceb0*/  FADD R218, R139, R218 ;  /* 0x000000da8bda7221 */ /* 0x000fe20000000000 */
[----:B------:R-:W4:Y:S01]  /*cec0*/  LDL.LU R2, [R1+0x214] ;  /* 0x0002140001027983 */ /* 0x000f220000300800 */
[----:B------:R-:W-:Y:S01]  /*ced0*/  FADD R211, R146, R211 ;  /* 0x000000d392d37221 */ /* 0x000fe20000000000 */
[----:B---3--:R-:W-:Y:S01]  /*cee0*/  FADD R206, R151, R206 ;  /* 0x000000ce97ce7221 */ /* 0x008fe20000000000 */
[----:B------:R-:W-:Y:S01]  /*cef0*/  FADD R210, R147, R210 ;  /* 0x000000d293d27221 */ /* 0x000fe20000000000 */
[----:B------:R-:W3:Y:S01]  /*cf00*/  LDL.LU R120, [R1+0x1c0] ;  /* 0x0001c00001787983 */ /* 0x000ee20000300800 */
[----:B--2---:R-:W-:Y:S01]  /*cf10*/  FADD R207, R150, R207 ;  /* 0x000000cf96cf7221 */ /* 0x004fe20000000000 */
[----:B------:R-:W-:-:S02]  /*cf20*/  FADD R209, R148, R209 ;  /* 0x000000d194d17221 */ /* 0x000fc40000000000 */
[----:B0-----:R-:W3:Y:S04]  /*cf30*/  LDL.LU R3, [R1+0x218] ;  /* 0x0002180001037983 */ /* 0x001ee80000300800 */
[----:B------:R-:W2:Y:S04]  /*cf40*/  LDL.LU R121, [R1+0x1c4] ;  /* 0x0001c40001797983 */ /* 0x000ea80000300800 */
        /* <DEDUP_REMOVED lines=28> */
[----:B------:R-:W2:Y:S01]  /*d110*/  LDL.LU R148, [R1+0x254] ;  /* 0x0002540001947983 */ /* 0x000ea20000300800 */
[----:B-----5:R-:W-:-:S03]  /*d120*/  FADD R149, R117, R149 ;  /* 0x0000009575957221 */ /* 0x020fc60000000000 */
[----:B------:R-:W5:Y:S04]  /*d130*/  LDL.LU R117, [R1+0x500] ;  /* 0x0005000001757983 */ /* 0x000f680000300800 */
[----:B------:R0:W-:Y:S04]  /*d140*/  STL [R1+0x20c], R149 ;  /* 0x00020c9501007387 */ /* 0x0001e80000100800 */
[----:B0-----:R-:W5:Y:S01]  /*d150*/  LDL.LU R149, [R1+0x258] ;  /* 0x0002580001957983 */ /* 0x001f620000300800 */
[----:B----4-:R-:W-:-:S03]  /*d160*/  FADD R0, R118, R0 ;  /* 0x0000000076007221 */ /* 0x010fc60000000000 */
[----:B------:R-:W4:Y:S01]  /*d170*/  LDL.LU R118, [R1+0x4fc] ;  /* 0x0004fc0001767983 */ /* 0x000f220000300800 */
[----:B------:R-:W-:-:S03]  /*d180*/  FADD R2, R119, R2 ;  /* 0x0000000277027221 */ /* 0x000fc60000000000 */
[----:B------:R0:W-:Y:S01]  /*d190*/  STL [R1+0x210], R0 ;  /* 0x0002100001007387 */ /* 0x0001e20000100800 */
[----:B---3--:R-:W-:-:S03]  /*d1a0*/  FADD R3, R120, R3 ;  /* 0x0000000378037221 */ /* 0x008fc60000000000 */
[----:B0-----:R-:W3:Y:S04]  /*d1b0*/  LDL.LU R0, [R1+0x25c] ;  /* 0x00025c0001007983 */ /* 0x001ee80000300800 */
[----:B------:R-:W4:Y:S01]  /*d1c0*/  LDL.LU R119, [R1+0x4f8] ;  /* 0x0004f80001777983 */ /* 0x000f220000300800 */
[----:B--2---:R-:W-:-:S03]  /*d1d0*/  FADD R122, R121, R122 ;  /* 0x0000007a797a7221 */ /* 0x004fc60000000000 */
[----:B------:R0:W-:Y:S01]  /*d1e0*/  STL [R1+0x214], R2 ;  /* 0x0002140201007387 */ /* 0x0001e20000100800 */
[----:B------:R-:W-:-:S03]  /*d1f0*/  FADD R124, R123, R124 ;  /* 0x0000007c7b7c7221 */ /* 0x000fc60000000000 */
[----:B0-----:R-:W2:Y:S04]  /*d200*/  LDL.LU R2, [R1+0x260] ;  /* 0x0002600001027983 */ /* 0x001ea80000300800 */
[----:B------:R-:W4:Y:S04]  /*d210*/  LDL.LU R120, [R1+0x4f4] ;  /* 0x0004f40001787983 */ /* 0x000f280000300800 */
[----:B------:R0:W-:Y:S01]  /*d220*/  STL [R1+0x218], R3 ;  /* 0x0002180301007387 */ /* 0x0001e20000100800 */
[----:B------:R-:W-:Y:S01]  /*d230*/  FADD R126, R125, R126 ;  /* 0x0000007e7d7e7221 */ /* 0x000fe20000000000 */
[----:B------:R-:W-:-:S02]  /*d240*/  FADD R128, R127, R128 ;  /* 0x000000807f807221 */ /* 0x000fc40000000000 */
[----:B0-----:R-:W4:Y:S04]  /*d250*/  LDL.LU R3, [R1+0x264] ;  /* 0x0002640001037983 */ /* 0x001f280000300800 */
[----:B------:R-:W4:Y:S04]  /*d260*/  LDL.LU R121, [R1+0x4f0] ;  /* 0x0004f00001797983 */ /* 0x000f280000300800 */
[----:B------:R0:W-:Y:S01]  /*d270*/  STL [R1+0x21c], R122 ;  /* 0x00021c7a01007387 */ /* 0x0001e20000100800 */
[----:B------:R-:W-:-:S03]  /*d280*/  FADD R130, R129, R130 ;  /* 0x0000008281827221 */ /* 0x000fc60000000000 */
        /* <DEDUP_REMOVED lines=42> */
[----:B------:R0:W-:Y:S04]  /*d530*/  STL [R1+0x248], R145 ;  /* 0x0002489101007387 */ /* 0x0001e80000100800 */
[----:B0-----:R-:W4:Y:S04]  /*d540*/  LDL.LU R145, [R1+0x27c] ;  /* 0x00027c0001917983 */ /* 0x001f280000300800 */
[----:B------:R-:W4:Y:S04]  /*d550*/  LDL.LU R139, [R1+0x4a8] ;  /* 0x0004a800018b7983 */ /* 0x000f280000300800 */
[----:B------:R0:W-:Y:S04]  /*d560*/  STL [R1+0x24c], R146 ;  /* 0x00024c9201007387 */ /* 0x0001e80000100800 */
[----:B0-----:R-:W4:Y:S04]  /*d570*/  LDL.LU R146, [R1+0x280] ;  /* 0x0002800001927983 */ /* 0x001f280000300800 */
[----:B------:R0:W-:Y:S01]  /*d580*/  STL [R1+0x250], R147 ;  /* 0x0002509301007387 */ /* 0x0001e20000100800 */
[----:B-----5:R-:W-:-:S03]  /*d590*/  FADD R149, R24, R149 ;  /* 0x0000009518957221 */ /* 0x020fc60000000000 */
[----:B0-----:R-:W5:Y:S04]  /*d5a0*/  LDL.LU R147, [R1+0x284] ;  /* 0x0002840001937983 */ /* 0x001f680000300800 */
[----:B------:R0:W-:Y:S04]  /*d5b0*/  STL [R1+0x254], R148 ;  /* 0x0002549401007387 */ /* 0x0001e80000100800 */
[----:B0-----:R-:W5:Y:S04]  /*d5c0*/  LDL.LU R148, [R1+0x288] ;  /* 0x0002880001947983 */ /* 0x001f680000300800 */
[----:B------:R0:W-:Y:S04]  /*d5d0*/  STL [R1+0x258], R149 ;  /* 0x0002589501007387 */ /* 0x0001e80000100800 */
[----:B0-----:R-:W5:Y:S04]  /*d5e0*/  LDL.LU R149, [R1+0x28c] ;  /* 0x00028c0001957983 */ /* 0x001f680000300800 */
[----:B------:R-:W5:Y:S04]  /*d5f0*/  LDL.LU R150, [R1+0x290] ;  /* 0x0002900001967983 */ /* 0x000f680000300800 */
[----:B------:R-:W5:Y:S01]  /*d600*/  LDL.LU R151, [R1+0x294] ;  /* 0x0002940001977983 */ /* 0x000f620000300800 */
[----:B---3--:R-:W-:Y:S01]  /*d610*/  FADD R0, R25, R0 ;  /* 0x0000000019007221 */ /* 0x008fe20000000000 */
[----:B--2---:R-:W-:-:S04]  /*d620*/  FADD R2, R26, R2 ;  /* 0x000000021a027221 */ /* 0x004fc80000000000 */
[----:B------:R0:W-:Y:S01]  /*d630*/  STL [R1+0x25c], R0 ;  /* 0x00025c0001007387 */ /* 0x0001e20000100800 */
[----:B----4-:R-:W-:-:S03]  /*d640*/  FADD R3, R27, R3 ;  /* 0x000000031b037221 */ /* 0x010fc60000000000 */
[----:B------:R-:W2:Y:S04]  /*d650*/  LDL.LU R27, [R1+0x2c8] ;  /* 0x0002c800011b7983 */ /* 0x000ea80000300800 */
[----:B------:R1:W-:Y:S04]  /*d660*/  STL [R1+0x260], R2 ;  /* 0x0002600201007387 */ /* 0x0003e80000100800 */
[----:B------:R-:W3:Y:S04]  /*d670*/  LDL.LU R26, [R1+0x2cc] ;  /* 0x0002cc00011a7983 */ /* 0x000ee80000300800 */
[----:B------:R-:W4:Y:S04]  /*d680*/  LDL.LU R25, [R1+0x2d0] ;  /* 0x0002d00001197983 */ /* 0x000f280000300800 */
[----:B------:R1:W-:Y:S04]  /*d690*/  STL [R1+0x264], R3 ;  /* 0x0002640301007387 */ /* 0x0003e80000100800 */
[----:B------:R-:W4:Y:S04]  /*d6a0*/  LDL.LU R24, [R1+0x2d4] ;  /* 0x0002d40001187983 */ /* 0x000f280000300800 */
[----:B0-----:R-:W4:Y:S04]  /*d6b0*/  LDL.LU R0, [R1+0x2d8] ;  /* 0x0002d80001007983 */ /* 0x001f280000300800 */
[----:B-1----:R-:W4:Y:S04]  /*d6c0*/  LDL.LU R2, [R1+0x2dc] ;  /* 0x0002dc0001027983 */ /* 0x002f280000300800 */
[----:B------:R-:W4:Y:S01]  /*d6d0*/  LDL.LU R3, [R1+0x2e0] ;  /* 0x0002e00001037983 */ /* 0x000f220000300800 */
[----:B------:R-:W-:-:S05]  /*d6e0*/  FADD R140, R28, R140 ;  /* 0x0000008c1c8c7221 */ /* 0x000fca0000000000 */
[----:B------:R0:W-:Y:S04]  /*d6f0*/  STL [R1+0x268], R140 ;  /* 0x0002688c01007387 */ /* 0x0001e80000100800 */
[----:B0-----:R-:W4:Y:S01]  /*d700*/  LDL.LU R140, [R1+0x4a4] ;  /* 0x0004a400018c7983 */ /* 0x001f220000300800 */
[----:B------:R-:W-:-:S03]  /*d710*/  FADD R141, R29, R141 ;  /* 0x0000008d1d8d7221 */ /* 0x000fc60000000000 */
[----:B------:R-:W4:Y:S04]  /*d720*/  LDL.LU R28, [R1+0x2c4] ;  /* 0x0002c400011c7983 */ /* 0x000f280000300800 */
        /* <DEDUP_REMOVED lines=20> */
[----:B------:R0:W-:Y:S01]  /*d870*/  STL [R1+0x280], R146 ;  /* 0x0002809201007387 */ /* 0x0001e20000100800 */
[----:B-----5:R-:W-:-:S03]  /*d880*/  FADD R147, R35, R147 ;  /* 0x0000009323937221 */ /* 0x020fc60000000000 */
[----:B0-----:R-:W5:Y:S04]  /*d890*/  LDL.LU R146, [R1+0x48c] ;  /* 0x00048c0001927983 */ /* 0x001f680000300800 */
[----:B------:R-:W5:Y:S04]  /*d8a0*/  LDL.LU R34, [R1+0x2ac] ;  /* 0x0002ac0001227983 */ /* 0x000f680000300800 */
[----:B------:R0:W-:Y:S01]  /*d8b0*/  STL [R1+0x284], R147 ;  /* 0x0002849301007387 */ /* 0x0001e20000100800 */
[----:B------:R-:W-:-:S03]  /*d8c0*/  FADD R148, R36, R148 ;  /* 0x0000009424947221 */ /* 0x000fc60000000000 */
[----:B0-----:R-:W5:Y:S04]  /*d8d0*/  LDL.LU R147, [R1+0x488] ;  /* 0x0004880001937983 */ /* 0x001f680000300800 */
[----:B------:R-:W5:Y:S01]  /*d8e0*/  LDL.LU R35, [R1+0x2a8] ;  /* 0x0002a80001237983 */ /* 0x000f620000300800 */
[----:B------:R-:W-:-:S03]  /*d8f0*/  FADD R149, R37, R149 ;  /* 0x0000009525957221 */ /* 0x000fc60000000000 */
[----:B------:R0:W-:Y:S01]  /*d900*/  STL [R1+0x288], R148 ;  /* 0x0002889401007387 */ /* 0x0001e20000100800 */
[----:B------:R-:W-:Y:S01]  /*d910*/  FADD R150, R38, R150 ;  /* 0x0000009626967221 */ /* 0x000fe20000000000 */
[----:B------:R-:W-:Y:S02]  /*d920*/  FADD R151, R39, R151 ;  /* 0x0000009727977221 */ /* 0x000fe40000000000 */
[----:B0-----:R-:W5:Y:S04]  /*d930*/  LDL.LU R148, [R1+0x484] ;  /* 0x0004840001947983 */ /* 0x001f680000300800 */
[----:B------:R-:W5:Y:S04]  /*d940*/  LDL.LU R36, [R1+0x2a4] ;  /* 0x0002a40001247983 */ /* 0x000f680000300800 */
[----:B------:R0:W-:Y:S04]  /*d950*/  STL [R1+0x28c], R149 ;  /* 0x00028c9501007387 */ /* 0x0001e80000100800 */
[----:B0-----:R-:W5:Y:S04]  /*d960*/  LDL.LU R149, [R1+0x480] ;  /* 0x0004800001957983 */ /* 0x001f680000300800 */
[----:B------:R-:W5:Y:S04]  /*d970*/  LDL.LU R37, [R1+0x2a0] ;  /* 0x0002a00001257983 */ /* 0x000f680000300800 */
[----:B------:R0:W-:Y:S04]  /*d980*/  STL [R1+0x290], R150 ;  /* 0x0002909601007387 */ /* 0x0001e80000100800 */
[----:B0-----:R-:W5:Y:S04]  /*d990*/  LDL.LU R150, [R1+0x47c] ;  /* 0x00047c0001967983 */ /* 0x001f680000300800 */
[----:B------:R-:W5:Y:S04]  /*d9a0*/  LDL.LU R38, [R1+0x29c] ;  /* 0x00029c0001267983 */ /* 0x000f680000300800 */
[----:B------:R0:W-:Y:S04]  /*d9b0*/  STL [R1+0x294], R151 ;  /* 0x0002949701007387 */ /* 0x0001e80000100800 */
[----:B0-----:R-:W5:Y:S04]  /*d9c0*/  LDL.LU R151, [R1+0x478] ;  /* 0x0004780001977983 */ /* 0x001f680000300800 */
[----:B------:R-:W5:Y:S01]  /*d9d0*/  LDL.LU R39, [R1+0x298] ;  /* 0x0002980001277983 */ /* 0x000f620000300800 */
[----:B--2---:R-:W-:Y:S01]  /*d9e0*/  FADD R27, R52, R27 ;  /* 0x0000001b341b7221 */ /* 0x004fe20000000000 */
[----:B---3--:R-:W-:Y:S01]  /*d9f0*/  FADD R26, R53, R26 ;  /* 0x0000001a351a7221 */ /* 0x008fe20000000000 */
[----:B----4-:R-:W-:Y:S01]  /*da00*/  FADD R25, R54, R25 ;  /* 0x0000001936197221 */ /* 0x010fe20000000000 */
[----:B------:R-:W-:Y:S01]  /*da10*/  FADD R24, R55, R24 ;  /* 0x0000001837187221 */ /* 0x000fe20000000000 */
        /* <DEDUP_REMOVED lines=9> */
[----:B-----5:R-:W-:Y:S01]  /*dab0*/  FADD R34, R45, R34 ;  /* 0x000000222d227221 */ /* 0x020fe20000000000 */
[----:B------:R-:W-:Y:S01]  /*dac0*/  FADD R35, R44, R35 ;  /* 0x000000232c237221 */ /* 0x000fe20000000000 */
[----:B------:R-:W-:Y:S01]  /*dad0*/  FADD R36, R43, R36 ;  /* 0x000000242b247221 */ /* 0x000fe20000000000 */
[----:B------:R-:W-:Y:S01]  /*dae0*/  FADD R37, R42, R37 ;  /* 0x000000252a257221 */ /* 0x000fe20000000000 */
[----:B------:R-:W-:Y:S01]  /*daf0*/  FADD R38, R41, R38 ;  /* 0x0000002629267221 */ /* 0x000fe20000000000 */
[----:B------:R-:W-:-:S05]  /*db00*/  FADD R39, R40, R39 ;  /* 0x0000002728277221 */ /* 0x000fca0000000000 */
[----:B------:R0:W-:Y:S04]  /*db10*/  STL [R1+0x298], R39 ;  /* 0x0002982701007387 */ /* 0x0001e80000100800 */
        /* <DEDUP_REMOVED lines=15> */
[----:B------:R-:W5:Y:S04]  /*dc10*/  LDL.LU R51, [R1+0x2e4] ;  /* 0x0002e40001337983 */ /* 0x000f680000300800 */
[----:B------:R5:W-:Y:S04]  /*dc20*/  STL [R1+0x2d8], R0 ;  /* 0x0002d80001007387 */ /* 0x000be80000100800 */
[----:B------:R-:W5:Y:S04]  /*dc30*/  LDL.LU R50, [R1+0x2e8] ;  /* 0x0002e80001327983 */ /* 0x000f680000300800 */
[----:B------:R5:W-:Y:S04]  /*dc40*/  STL [R1+0x2dc], R2 ;  /* 0x0002dc0201007387 */ /* 0x000be80000100800 */
[----:B------:R-:W5:Y:S04]  /*dc50*/  LDL.LU R49, [R1+0x2ec] ;  /* 0x0002ec0001317983 */ /* 0x000f680000300800 */
[----:B------:R5:W-:Y:S04]  /*dc60*/  STL [R1+0x2e0], R3 ;  /* 0x0002e00301007387 */ /* 0x000be80000100800 */
[----:B------:R-:W5:Y:S04]  /*dc70*/  LDL.LU R48, [R1+0x2f0] ;  /* 0x0002f00001307983 */ /* 0x000f680000300800 */
        /* <DEDUP_REMOVED lines=8> */
[----:B0-----:R-:W5:Y:S04]  /*dd00*/  LDL.LU R39, [R1+0x314] ;  /* 0x0003140001277983 */ /* 0x001f680000300800 */
[----:B-1----:R-:W5:Y:S04]  /*dd10*/  LDL.LU R38, [R1+0x318] ;  /* 0x0003180001267983 */ /* 0x002f680000300800 */
[----:B--2---:R-:W2:Y:S04]  /*dd20*/  LDL.LU R37, [R1+0x31c] ;  /* 0x00031c0001257983 */ /* 0x004ea80000300800 */
[----:B---3--:R-:W3:Y:S04]  /*dd30*/  LDL.LU R36, [R1+0x320] ;  /* 0x0003200001247983 */ /* 0x008ee80000300800 */
[----:B----4-:R-:W4:Y:S04]  /*dd40*/  LDL.LU R35, [R1+0x324] ;  /* 0x0003240001237983 */ /* 0x010f280000300800 */
[----:B-----5:R-:W5:Y:S04]  /*dd50*/  LDL.LU R34, [R1+0x328] ;  /* 0x0003280001227983 */ /* 0x020f680000300800 */
        /* <DEDUP_REMOVED lines=12> */
[----:B------:R-:W5:Y:S01]  /*de20*/  LDL.LU R3, [R1+0x35c] ;  /* 0x00035c0001037983 */ /* 0x000f620000300800 */
[----:B------:R-:W-:Y:S01]  /*de30*/  FADD R51, R59, R51 ;  /* 0x000000333b337221 */ /* 0x000fe20000000000 */
[----:B------:R-:W-:-:S04]  /*de40*/  FADD R50, R60, R50 ;  /* 0x000000323c327221 */ /* 0x000fc80000000000 */
        /* <DEDUP_REMOVED lines=25> */
[----:B--2---:R-:W-:-:S03]  /*dfe0*/  FADD R37, R73, R37 ;  /* 0x0000002549257221 */ /* 0x004fc60000000000 */
[----:B------:R2:W-:Y:S01]  /*dff0*/  STL [R1+0x318], R38 ;  /* 0x0003182601007387 */ /* 0x0005e20000100800 */
[----:B---3--:R-:W-:-:S03]  /*e000*/  FADD R36, R74, R36 ;  /* 0x000000244a247221 */ /* 0x008fc60000000000 */
[----:B------:R3:W-:Y:S01]  /*e010*/  STL [R1+0x31c], R37 ;  /* 0x00031c2501007387 */ /* 0x0007e20000100800 */
[----:B----4-:R-:W-:-:S03]  /*e020*/  FADD R35, R75, R35 ;  /* 0x000000234b237221 */ /* 0x010fc60000000000 */
[----:B------:R4:W-:Y:S01]  /*e030*/  STL [R1+0x320], R36 ;  /* 0x0003202401007387 */ /* 0x0009e20000100800 */
[----:B-----5:R-:W-:-:S03]  /*e040*/  FADD R34, R76, R34 ;  /* 0x000000224c227221 */ /* 0x020fc60000000000 */
        /* <DEDUP_REMOVED lines=24> */
[----:B0-----:R-:W5:Y:S01]  /*e1d0*/  LDL.LU R51, [R1+0x360] ;  /* 0x0003600001337983 */ /* 0x001f620000300800 */
[----:B------:R-:W-:-:S03]  /*e1e0*/  FADD R3, R89, R3 ;  /* 0x0000000359037221 */ /* 0x000fc60000000000 */
[----:B------:R0:W-:Y:S04]  /*e1f0*/  STL [R1+0x354], R0 ;  /* 0x0003540001007387 */ /* 0x0001e80000100800 */
[----:B-1----:R-:W5:Y:S04]  /*e200*/  LDL.LU R50, [R1+0x364] ;  /* 0x0003640001327983 */ /* 0x002f680000300800 */
        /* <DEDUP_REMOVED lines=181> */
[----:B------:R-:W-:Y:S01]  /*ed60*/  FADD R2, R150, R2 ;  /* 0x0000000296027221 */ /* 0x000fe20000000000 */
[----:B------:R-:W-:-:S05]  /*ed70*/  FADD R3, R3, R151 ;  /* 0x0000009703037221 */ /* 0x000fca0000000000 */
[----:B------:R0:W-:Y:S04]  /*ed80*/  STL [R1+0x454], R3 ;  /* 0x0004540301007387 */ /* 0x0001e80000100800 */
[----:B------:R0:W-:Y:S04]  /*ed90*/  STL [R1+0x44c], R0 ;  /* 0x00044c0001007387 */ /* 0x0001e80000100800 */
[----:B------:R0:W-:Y:S02]  /*eda0*/  STL [R1+0x450], R2 ;  /* 0x0004500201007387 */ /* 0x0001e40000100800 */
.L_x_33:
[----:B0-----:R-:W0:Y:S02]  /*edb0*/  LDC R0, c[0x0][0x28c] ;  /* 0x0000a300ff007b82 */ /* 0x001e240000000800 */
[----:B0-----:R-:W-:-:S13]  /*edc0*/  ISETP.GE.AND P0, PT, R0, 0x1, PT ;  /* 0x000000010000780c */ /* 0x001fda0003f06270 */
[----:B------:R-:W-:Y:S05]  /*edd0*/  @!P0 BRA `(.L_x_34) ;  /* 0x0000000000688947 */ /* 0x000fea0003800000 */
[----:B------:R-:W-:-:S06]  /*ede0*/  UISETP.NE.AND UP0, UPT, UR24, 0x3, UPT ;  /* 0x000000031800788c */ /* 0x000fcc000bf05270 */
[----:B------:R-:W-:-:S13]  /*edf0*/  PLOP3.LUT P0, PT, PT, PT, UP0, 0x80, 0x0 ;  /* 0x000000000000781c */ /* 0x000fda0003f0f008 */
[----:B------:R-:W-:Y:S05]  /*ee00*/  @!P0 BRA `(.L_x_35) ;  /* 0x0000000000048947 */ /* 0x000fea0003800000 */
[----:B------:R-:W-:Y:S01]  /*ee10*/  BPT.TRAP 0x1 ;  /* 0x000000040000795c */ /* 0x000fe20000300000 */
.L_x_35:
[----:B------:R-:W4:Y:S01]  /*ee20*/  LDL R0, [R1+0x458] ;  /* 0x0004580001007983 */ /* 0x000f220000100800 */
[----:B------:R-:W-:Y:S01]  /*ee30*/  BSSY B0, `(.L_x_36) ;  /* 0x0000010000007945 */ /* 0x000fe20003800000 */
[----:B----4-:R-:W-:-:S13]  /*ee40*/  ISETP.NE.AND P0, PT, R0, RZ, PT ;  /* 0x000000ff0000720c */ /* 0x010fda0003f05270 */
[----:B------:R-:W-:Y:S05]  /*ee50*/  @!P0 BRA `(.L_x_37) ;  /* 0x0000000000348947 */ /* 0x000fea0003800000 */
[----:B------:R-:W4:Y:S01]  /*ee60*/  LDL R2, [R1+0x45c] ;  /* 0x00045c0001027983 */ /* 0x000f220000100800 */
[----:B------:R-:W-:-:S04]  /*ee70*/  UISETP.LT.AND UP0, UPT, UR9, 0x1, UPT ;  /* 0x000000010900788c */ /* 0x000fc8000bf01270 */
[----:B------:R-:W-:-:S04]  /*ee80*/  USEL UR8, UR9, 0x1, UP0 ;  /* 0x0000000109087887 */ /* 0x000fc80008000000 */
[----:B------:R-:W-:-:S04]  /*ee90*/  UIADD3 UR8, UR5, UR9, -UR8 ;  /* 0x0000000905087290 */ /* 0x000fc8000fffe808 */
[----:B------:R-:W-:-:S04]  /*eea0*/  USHF.R.U32.HI UR6, URZ, 0x1, UR8 ;  /* 0x000000013f067899 */ /* 0x000fc80008011608 */
[----:B------:R-:W-:-:S04]  /*eeb0*/  UIMAD.WIDE.U32 UR6, UR6, -0x6db6db6d, URZ ;  /* 0x92492493060678a5 */ /* 0x000fc8000f8e003f */
[----:B------:R-:W-:-:S04]  /*eec0*/  USHF.R.U32.HI UR6, URZ, 0x2, UR7 ;  /* 0x000000023f067899 */ /* 0x000fc80008011607 */
[----:B------:R-:W-:-:S04]  /*eed0*/  UIMAD UR8, UR6, -0xe, UR8 ;  /* 0xfffffff2060878a4 */ /* 0x000fc8000f8e0208 */
[----:B------:R-:W-:-:S04]  /*eee0*/  ULEA UR8, UR8, UR11, 0x3 ;  /* 0x0000000b08087291 */ /* 0x000fc8000f8e183f */
[----:B------:R-:W-:-:S06]  /*eef0*/  UIADD3 UR8, UR8, 0x70, URZ ;  /* 0x0000007008087890 */ /* 0x000fcc000fffe03f */
[----:B------:R-:W-:-:S05]  /*ef00*/  IMAD.U32 R0, RZ, RZ, UR8 ;  /* 0x00000008ff007e24 */ /* 0x000fca000f8e00ff */
[----:B----4-:R-:W-:-:S04]  /*ef10*/  PRMT R0, R2, 0x654, R0 ;  /* 0x0000065402007816 */ /* 0x010fc80000000000 */
[----:B------:R0:W-:Y:S03]  /*ef20*/  SYNCS.ARRIVE.TRANS64.RED.A1T0 RZ, [R0+URZ], RZ ;  /* 0x000000ff00ff79a7 */ /* 0x0001e6000810043f */
.L_x_37:
[----:B------:R-:W-:Y:S05]  /*ef30*/  BSYNC B0 ;  /* 0x0000000000007941 */ /* 0x000fea0003800000 */
.L_x_36:
[----:B------:R-:W-:-:S06]  /*ef40*/  UISETP.GT.U32.AND UP0, UPT, UR13, 0x1, UPT ;  /* 0x000000010d00788c */ /* 0x000fcc000bf04070 */
[----:B------:R-:W-:-:S13]  /*ef50*/  PLOP3.LUT P0, PT, PT, PT, UP0, 0x80, 0x0 ;  /* 0x000000000000781c */ /* 0x000fda0003f0f008 */
[----:B------:R-:W-:Y:S05]  /*ef60*/  @P0 BRA `(.L_x_34) ;  /* 0x0000000000040947 */ /* 0x000fea0003800000 */
[----:B------:R-:W-:Y:S01]  /*ef70*/  BPT.TRAP 0x1 ;  /* 0x000000040000795c */ /* 0x000fe20000300000 */
.L_x_34:
[----:B------:R-:W4:Y:S01]  /*ef80*/  LDL.LU R26, [R1+0x46c] ;  /* 0x00046c00011a7983 */ /* 0x000f220000300800 */
[----:B------:R-:W5:Y:S01]  /*ef90*/  LDC R3, c[0x0][0x288] ;  /* 0x0000a200ff037b82 */ /* 0x000f620000000800 */
[----:B------:R-:W0:Y:S01]  /*efa0*/  S2R R25, SR_TID.X ;  /* 0x0000000000197919 */ /* 0x000e220000002100 */
[----:B------:R-:W-:Y:S02]  /*efb0*/  UIADD3 UR11, UR9, UR5, URZ ;  /* 0x00000005090b7290 */ /* 0x000fe4000fffe03f */
[----:B------:R-:W-:Y:S01]  /*efc0*/  USHF.R.S32.HI UR12, URZ, 0x1f, UR10 ;  /* 0x0000001f3f0c7899 */ /* 0x000fe2000801140a */
[----:B------:R-:W2:Y:S01]  /*efd0*/  LDL.LU R24, [R1+0x468] ;  /* 0x0004680001187983 */ /* 0x000ea20000300800 */
[----:B------:R-:W-:Y:S01]  /*efe0*/  UISETP.GT.U32.AND UP0, UPT, UR11, 0xd, UPT ;  /* 0x0000000d0b00788c */ /* 0x000fe2000bf04070 */
[----:B------:R-:W-:Y:S01]  /*eff0*/  IMAD.MOV.U32 R39, RZ, RZ, -0x1 ;  /* 0xffffffffff277424 */ /* 0x000fe200078e00ff */
[----:B------:R-:W-:Y:S01]  /*f000*/  ULDC UR6, c[0x0][0x284] ;  /* 0x0000a10000067ab9 */ /* 0x000fe20000000800 */
[----:B------:R-:W-:Y:S01]  /*f010*/  ULDC.64 UR14, c[0x0][0x5d0] ;  /* 0x00017400000e7ab9 */ /* 0x000fe20000000a00 */
[----:B------:R-:W-:-:S02]  /*f020*/  UISETP.LT.U32.AND UP0, UPT, UR9, 0xe, UP0 ;  /* 0x0000000e0900788c */ /* 0x000fc40008701070 */
[----:B------:R-:W-:Y:S02]  /*f030*/  UIMAD UR5, UR12, UR14, URZ ;  /* 0x0000000e0c0572a4 */ /* 0x000fe4000f8e023f */
[----:B------:R-:W-:Y:S02]  /*f040*/  UISETP.GE.U32.AND UP1, UPT, UR9, 0xe, UPT ;  /* 0x0000000e0900788c */ /* 0x000fe4000bf26070 */
[----:B------:R-:W-:Y:S02]  /*f050*/  UIMAD UR8, UR10, UR15, UR5 ;  /* 0x0000000f0a0872a4 */ /* 0x000fe4000f8e0205 */
[----:B------:R-:W-:-:S04]  /*f060*/  USEL UR5, URZ, 0x1, !UP0 ;  /* 0x000000013f057887 */ /* 0x000fc8000c000000 */
[----:B------:R-:W-:Y:S01]  /*f070*/  ULOP3.LUT UR4, UR4, UR5, URZ, 0x3c, !UPT ;  /* 0x0000000504047292 */ /* 0x000fe2000f8e3c3f */
[C---:B0-----:R-:W-:Y:S01]  /*f080*/  LOP3.LUT R2, R25.reuse, 0x3, RZ, 0xc0, !PT ;  /* 0x0000000319027812 */ /* 0x041fe200078ec0ff */
[----:B------:R-:W-:Y:S01]  /*f090*/  IMAD.SHL.U32 R30, R25, 0x2, RZ ;  /* 0x00000002191e7824 */ /* 0x000fe200078e00ff */
[----:B------:R-:W-:-:S03]  /*f0a0*/  SHF.R.U32.HI R32, RZ, 0x7, R25 ;  /* 0x00000007ff207819 */ /* 0x000fc60000011619 */
[----:B-----5:R-:W-:Y:S01]  /*f0b0*/  IMAD R2, R2, -0x2, R3 ;  /* 0xfffffffe02027824 */ /* 0x020fe200078e0203 */
[----:B------:R-:W-:Y:S02]  /*f0c0*/  LOP3.LUT R32, R32, 0x1, RZ, 0xc0, !PT ;  /* 0x0000000120207812 */ /* 0x000fe400078ec0ff */
[----:B------:R-:W-:-:S03]  /*f0d0*/  LOP3.LUT R30, R30, 0x6, RZ, 0xc0, !PT ;  /* 0x000000061e1e7812 */ /* 0x000fc600078ec0ff */
[----:B------:R-:W-:Y:S02]  /*f0e0*/  IMAD.SHL.U32 R33, R32, 0x40, RZ ;  /* 0x0000004020217824 */ /* 0x000fe400078e00ff */
[----:B----4-:R-:W-:-:S04]  /*f0f0*/  IMAD.WIDE R34, R26, 0x100, RZ ;  /* 0x000001001a227825 */ /* 0x010fc800078e02ff */
[----:B--2---:R-:W-:Y:S01]  /*f100*/  IMAD.SHL.U32 R0, R24, 0x100, RZ ;  /* 0x0000010018007824 */ /* 0x004fe200078e00ff */
[----:B------:R-:W-:Y:S01]  /*f110*/  PRMT R30, R30, 0x6540, R24 ;  /* 0x000065401e1e7816 */ /* 0x000fe20000000018 */
[----:B------:R-:W-:-:S03]  /*f120*/  IMAD.U32 R24, RZ, RZ, UR14 ;  /* 0x0000000eff187e24 */ /* 0x000fc6000f8e00ff */
[----:B------:R-:W-:Y:S01]  /*f130*/  ISETP.GE.AND P0, PT, R0, R3, PT ;  /* 0x000000030000720c */ /* 0x000fe20003f06270 */
[----:B------:R-:W-:Y:S01]  /*f140*/  IMAD.IADD R0, R2, 0x1, -R0 ;  /* 0x0000000102007824 */ /* 0x000fe200078e0a00 */
[----:B------:R-:W-:Y:S02]  /*f150*/  SHF.R.U32.HI R2, RZ, 0x2, R25 ;  /* 0x00000002ff027819 */ /* 0x000fe40000011619 */
[----:B------:R-:W-:Y:S02]  /*f160*/  LOP3.LUT R3, R25, 0x60, RZ, 0xc0, !PT ;  /* 0x0000006019037812 */ /* 0x000fe400078ec0ff */
[----:B------:R-:W-:Y:S02]  /*f170*/  LOP3.LUT R2, R2, 0x7, RZ, 0xc0, !PT ;  /* 0x0000000702027812 */ /* 0x000fe400078ec0ff */
[----:B------:R-:W-:Y:S02]  /*f180*/  SHF.R.U32.HI R3, RZ, 0x1, R3 ;  /* 0x00000001ff037819 */ /* 0x000fe40000011603 */
[----:B------:R-:W-:-:S02]  /*f190*/  LOP3.LUT R33, R33, 0x40, R2, 0xe2, !PT ;  /* 0x0000004021217812 */ /* 0x000fc400078ee202 */
[----:B------:R-:W-:Y:S02]  /*f1a0*/  IADD3 R2, RZ, -R3, -R2 ;  /* 0x80000003ff027210 */ /* 0x000fe40007ffe802 */
[----:B------:R-:W-:Y:S02]  /*f1b0*/  SHF.R.S32.HI R31, RZ, 0x1f, R30 ;  /* 0x0000001fff1f7819 */ /* 0x000fe4000001141e */
[----:B------:R-:W-:Y:S01]  /*f1c0*/  LOP3.LUT R33, R34, R33, R3, 0xfe, !PT ;  /* 0x0000002122217212 */ /* 0x000fe200078efe03 */
[----:B------:R-:W-:Y:S02]  /*f1d0*/  IMAD R32, R32, -0x40, R2 ;  /* 0xffffffc020207824 */ /* 0x000fe400078e0202 */
[----:B------:R-:W-:Y:S02]  /*f1e0*/  IMAD.SHL.U32 R2, R26, 0x100, RZ ;  /* 0x000001001a027824 */ /* 0x000fe400078e00ff */
[----:B------:R-:W-:-:S03]  /*f1f0*/  IMAD.WIDE.U32 R24, R24, UR10, R30 ;  /* 0x0000000a18187c25 */ /* 0x000fc6000f8e001e */
[C---:B------:R-:W-:Y:S01]  /*f200*/  IADD3 R32, -R2.reuse, UR6, R32 ;  /* 0x0000000602207c10 */ /* 0x040fe2000fffe120 */
[----:B------:R-:W-:Y:S01]  /*f210*/  VIADD R25, R25, UR8 ;  /* 0x0000000819197c36 */ /* 0x000fe20008000000 */
[----:B------:R-:W-:Y:S01]  /*f220*/  ISETP.GE.OR P0, PT, R2, UR6, P0 ;  /* 0x0000000602007c0c */ /* 0x000fe20008706670 */
[----:B------:R-:W-:-:S04]  /*f230*/  USHF.R.U32.HI UR6, URZ, 0x1, UR11 ;  /* 0x000000013f067899 */ /* 0x000fc8000801160b */
[----:B------:R-:W-:-:S04]  /*f240*/  UIMAD.WIDE.U32 UR6, UR6, -0x6db6db6d, URZ ;  /* 0x92492493060678a5 */ /* 0x000fc8000f8e003f */
[----:B------:R-:W-:-:S04]  /*f250*/  USHF.R.U32.HI UR6, URZ, 0x2, UR7 ;  /* 0x000000023f067899 */ /* 0x000fc80008011607 */
[----:B------:R-:W-:Y:S02]  /*f260*/  UIMAD UR5, UR6, -0xe, UR11 ;  /* 0xfffffff2060578a4 */ /* 0x000fe4000f8e020b */
[----:B------:R-:W-:Y:S01]  /*f270*/  @UP1 ULOP3.LUT UR4, UR4, 0x1, UR6, 0x78, !UPT ;  /* 0x0000000104041892 */ /* 0x000fe2000f8e7806 */
[----:B------:R-:W-:Y:S11]  /*f280*/  @P0 BRA `(.L_x_38) ;  /* 0x0000012400bc0947 */ /* 0x000ff60003800000 */
[----:B------:R-:W0:Y:S01]  /*f290*/  LDC.64 R26, c[0x0][0x5c8] ;  /* 0x00017200ff1a7b82 */ /* 0x000e220000000a00 */
[----:B------:R-:W-:Y:S01]  /*f2a0*/  ULDC.64 UR6, c[0x0][0x5c0] ;  /* 0x0001700000067ab9 */ /* 0x000fe20000000a00 */
[----:B------:R-:W-:Y:S01]  /*f2b0*/  BSSY B0, `(.L_x_38) ;  /* 0x000126c000007945 */ /* 0x000fe20003800000 */
[-C--:B0-----:R-:W-:Y:S01]  /*f2c0*/  IMAD R2, R35, R26.reuse, RZ ;  /* 0x0000001a23027224 */ /* 0x081fe200078e02ff */
[----:B------:R-:W-:Y:S01]  /*f2d0*/  SHF.L.U64.HI R36, R26, 0x3, R27 ;  /* 0x000000031a247819 */ /* 0x000fe2000001021b */
[----:B------:R-:W-:-:S04]  /*f2e0*/  IMAD.WIDE.U32 R24, R33, R26, R24 ;  /* 0x0000001a21187225 */ /* 0x000fc800078e0018 */
[----:B------:R-:W-:Y:S01]  /*f2f0*/  IMAD R2, R33, R27, R2 ;  /* 0x0000001b21027224 */ /* 0x000fe200078e0202 */
[C---:B------:R-:W-:Y:S01]  /*f300*/  LEA R28, P2, R26.reuse, R24, 0x7 ;  /* 0x000000181a1c7211 */ /* 0x040fe200078438ff */
[----:B------:R-:W-:Y:S02]  /*f310*/  IMAD.SHL.U32 R3, R26, 0x8, RZ ;  /* 0x000000081a037824 */ /* 0x000fe400078e00ff */
[----:B------:R-:W-:Y:S01]  /*f320*/  IMAD.IADD R25, R25, 0x1, R2 ;  /* 0x0000000119197824 */ /* 0x000fe200078e0202 */
[C---:B------:R-:W-:Y:S02]  /*f330*/  IADD3 R2, P5, R24.reuse, UR6, RZ ;  /* 0x0000000618027c10 */ /* 0x040fe4000ffbe0ff */
[----:B------:R-:W-:Y:S02]  /*f340*/  IADD3 R24, P0, P1, R24, UR6, R3 ;  /* 0x0000000618187c10 */ /* 0x000fe4000f91e003 */
[----:B------:R-:W-:Y:S02]  /*f350*/  LEA.HI.X R29, R26, R25, R27, 0x7, P2 ;  /* 0x000000191a1d7211 */ /* 0x000fe400010f3c1b */
[----:B------:R-:W-:-:S02]  /*f360*/  IADD3 R26, P2, P3, R28, UR6, R3 ;  /* 0x000000061c1a7c10 */ /* 0x000fc4000fb5e003 */
[----:B------:R-:W-:Y:S02]  /*f370*/  IADD3.X R3, R25, UR7, RZ, P5, !PT ;  /* 0x0000000719037c10 */ /* 0x000fe4000affe4ff */
[----:B------:R-:W-:Y:S02]  /*f380*/  FSETP.NEU.AND P5, PT, RZ, UR23, PT ;  /* 0x00000017ff007c0b */ /* 0x000fe4000bfad000 */
[----:B------:R-:W-:Y:S02]  /*f390*/  IADD3 R28, P6, R28, UR6, RZ ;  /* 0x000000061c1c7c10 */ /* 0x000fe4000ffde0ff */
[--C-:B------:R-:W-:Y:S02]  /*f3a0*/  IADD3.X R27, R29, UR7, R36.reuse, P2, P3 ;  /* 0x000000071d1b7c10 */ /* 0x100fe400097e6424 */
[----:B------:R-:W-:Y:S02]  /*f3b0*/  IADD3.X R25, R25, UR7, R36, P0, P1 ;  /* 0x0000000719197c10 */ /* 0x000fe400087e2424 */
[----:B------:R-:W-:-:S05]  /*f3c0*/  IADD3.X R29, R29, UR7, RZ, P6, !PT ;  /* 0x000000071d1d7c10 */ /* 0x000fca000b7fe4ff */
[----:B------:R-:W-:Y:S05]  /*f3d0*/  @!P5 BRA `(.L_x_39) ;  /* 0x000000d800fcd947 */ /* 0x000fea0003800000 */
[----:B------:R-:W-:Y:S01]  /*f3e0*/  ULDC.64 UR6, c[0x0][0x5b8] ;  /* 0x00016e0000067ab9 */ /* 0x000fe20000000a00 */
[----:B------:R-:W-:Y:S01]  /*f3f0*/  BSSY B1, `(.L_x_40) ;  /* 0x0000013000017945 */ /* 0x000fe20003800000 */
[----:B------:R-:W-:Y:S01]  /*f400*/  IMAD.U32 R36, RZ, RZ, UR6 ;  /* 0x00000006ff247e24 */ /* 0x000fe2000f8e00ff */
[----:B------:R-:W-:-:S03]  /*f410*/  UIMAD UR6, UR12, UR6, URZ ;  /* 0x000000060c0672a4 */ /* 0x000fc6000f8e023f */
[----:B------:R-:W-:Y:S01]  /*f420*/  IMAD.WIDE.U32 R30, R36, UR10, R30 ;  /* 0x0000000a241e7c25 */ /* 0x000fe2000f8e001e */
[----:B------:R-:W-:-:S03]  /*f430*/  UIMAD UR6, UR10, UR7, UR6 ;  /* 0x000000070a0672a4 */ /* 0x000fc6000f8e0206 */
[----:B------:R-:W-:Y:S01]  /*f440*/  IMAD.MOV.U32 R36, RZ, RZ, R30 ;  /* 0x000000ffff247224 */ /* 0x000fe200078e001e */
[----:B------:R-:W-:Y:S02]  /*f450*/  ULDC.64 UR10, c[0x0][0x5a8] ;  /* 0x00016a00000a7ab9 */ /* 0x000fe40000000a00 */
[----:B------:R-:W-:Y:S01]  /*f460*/  VIADD R37, R31, UR6 ;  /* 0x000000061f257c36 */ /* 0x000fe20008000000 */
[----:B------:R-:W-:Y:S02]  /*f470*/  ULDC.64 UR6, c[0x0][0x5b0] ;  /* 0x00016c0000067ab9 */ /* 0x000fe40000000a00 */
[----:B------:R-:W-:Y:S02]  /*f480*/  IMAD R38, R35, UR6, RZ ;  /* 0x0000000623267c24 */ /* 0x000fe4000f8e02ff */
[----:B------:R-:W-:-:S04]  /*f490*/  IMAD.WIDE.U32 R30, R33, UR6, R36 ;  /* 0x00000006211e7c25 */ /* 0x000fc8000f8e0024 */
[----:B------:R-:W-:Y:S01]  /*f4a0*/  IMAD R38, R33, UR7, R38 ;  /* 0x0000000721267c24 */ /* 0x000fe2000f8e0226 */
[----:B------:R-:W-:-:S04]  /*f4b0*/  IADD3 R30, P0, R30, UR10, RZ ;  /* 0x0000000a1e1e7c10 */ /* 0x000fc8000ff1e0ff */
[--C-:B------:R-:W-:Y:S02]  /*f4c0*/  IADD3.X R31, R31, UR11, R38.reuse, P0, !PT ;  /* 0x0000000b1f1f7c10 */ /* 0x100fe400087fe426 */
[----:B------:R-:W-:Y:S02]  /*f4d0*/  ISETP.GE.AND P0, PT, R32, 0x1, PT ;  /* 0x000000012000780c */ /* 0x000fe40003f06270 */
[----:B------:R-:W-:Y:S02]  /*f4e0*/  PRMT R38, RZ, 0x7610, R38 ;  /* 0x00007610ff267816 */ /* 0x000fe40000000026 */
[----:B------:R-:W-:-:S13]  /*f4f0*/  ISETP.LT.OR P1, PT, R0, 0x1, !P0 ;  /* 0x000000010000780c */ /* 0x000fda0004721670 */
[----:B------:R-:W-:Y:S05]  /*f500*/  @P1 BRA `(.L_x_41) ;  /* 0x0000000000041947 */ /* 0x000fea0003800000 */
[----:B------:R0:W5:Y:S02]  /*f510*/  LDG.E.U8 R38, desc[UR20][R30.64] ;  /* 0x000000141e267981 */ /* 0x000164000c1e1100 */
.L_x_41:
[----:B------:R-:W-:Y:S05]  /*f520*/  BSYNC B1 ;  /* 0x0000000000017941 */ /* 0x000fea0003800000 */
.L_x_40:
[----:B-----5:R-:W-:Y:S01]  /*f530*/  LOP3.LUT R38, R38, 0xff, RZ, 0xc0, !PT ;  /* 0x000000ff26267812 */ /* 0x020fe200078ec0ff */
[----:B------:R-:W-:Y:S03]  /*f540*/  BSSY B1, `(.L_x_42) ;  /* 0x000000b000017945 */ /* 0x000fe60003800000 */
[----:B------:R-:W-:-:S05]  /*f550*/  F2FP.F16.E5M2.UNPACK_B R38, R38 ;  /* 0x00000026ff26723e */ /* 0x000fca00020004ff */
[----:B------:R-:W-:-:S05]  /*f560*/  HADD2.F32 R38, -RZ, R38.H0_H0 ;  /* 0x20000026ff267230 */ /* 0x000fca0000004100 */
[----:B------:R-:W-:-:S04]  /*f570*/  FMUL R38, R38, UR23 ;  /* 0x0000001726267c20 */ /* 0x000fc80008400000 */
[----:B------:R-:W-:-:S05]  /*f580*/  FFMA R4, R4, UR22, R38 ;  /* 0x0000001604047c23 */ /* 0x000fca0008000026 */
[----:B------:R-:W-:-:S05]  /*f590*/  F2FP.SATFINITE.E5M2.F32.PACK_AB_MERGE_C R4, RZ, R4, RZ ;  /* 0x00000004ff04723e */ /* 0x000fca00048060ff */
[----:B------:R2:W-:Y:S01]  /*f5a0*/  @!P1 STG.E.U8 desc[UR20][R2.64], R4 ;  /* 0x0000000402009986 */ /* 0x0005e2000c101114 */
[----:B------:R-:W-:Y:S02]  /*f5b0*/  ISETP.LT.OR P1, PT, R0, 0x2, !P0 ;  /* 0x000000020000780c */ /* 0x000fe40004721670 */
[----:B--2---:R-:W-:-:S11]  /*f5c0*/  PRMT R4, RZ, 0x7610, R4 ;  /* 0x00007610ff047816 */ /* 0x004fd60000000004 */
[----:B------:R-:W-:Y:S05]  /*f5d0*/  @P1 BRA `(.L_x_43) ;  /* 0x0000000000041947 */ /* 0x000fea0003800000 */
[----:B------:R2:W5:Y:S02]  /*f5e0*/  LDG.E.U8 R4, desc[UR20][R30.64+0x1] ;  /* 0x000001141e047981 */ /* 0x000564000c1e1100 */
.L_x_43:
[----:B------:R-:W-:Y:S05]  /*f5f0*/  BSYNC B1 ;  /* 0x0000000000017941 */ /* 0x000fea0003800000 */
.L_x_42:
        /* <DEDUP_REMOVED lines=8> */
[----:B------:R-:W-:-:S05]  /*f680*/  IADD3 R4, P1, R33, 0x8, RZ ;  /* 0x0000000821047810 */ /* 0x000fca0007f3e0ff */
[----:B----4-:R-:W-:-:S04]  /*f690*/  IMAD.X R5, RZ, RZ, R35, P1 ;  /* 0x000000ffff057224 */ /* 0x010fc800008e0623 */
[----:B------:R-:W-:-:S04]  /*f6a0*/  IMAD R5, R5, UR6, RZ ;  /* 0x0000000605057c24 */ /* 0x000fc8000f8e02ff */
[C---:B------:R-:W-:Y:S02]  /*f6b0*/  IMAD R38, R4.reuse, UR7, R5 ;  /* 0x0000000704267c24 */ /* 0x040fe4000f8e0205 */
[----:B------:R-:W-:-:S03]  /*f6c0*/  IMAD.WIDE.U32 R4, R4, UR6, R36 ;  /* 0x0000000604047c25 */ /* 0x000fc6000f8e0024 */
[----:B------:R-:W-:-:S04]  /*f6d0*/  IADD3 R4, P1, R4, UR10, RZ ;  /* 0x0000000a04047c10 */ /* 0x000fc8000ff3e0ff */
[--C-:B------:R-:W-:Y:S02]  /*f6e0*/  IADD3.X R5, R5, UR11, R38.reuse, P1, !PT ;  /* 0x0000000b05057c10 */ /* 0x100fe40008ffe426 */
[----:B------:R-:W-:Y:S02]  /*f6f0*/  ISETP.GE.AND P1, PT, R32, 0x9, PT ;  /* 0x000000092000780c */ /* 0x000fe40003f26270 */
[----:B------:R-:W-:Y:S02]  /*f700*/  PRMT R38, RZ, 0x7610, R38 ;  /* 0x00007610ff267816 */ /* 0x000fe40000000026 */
[----:B------:R-:W-:-:S13]  /*f710*/  ISETP.LT.OR P2, PT, R0, 0x1, !P1 ;  /* 0x000000010000780c */ /* 0x000fda0004f41670 */
[----:B------:R-:W-:Y:S05]  /*f720*/  @P2 BRA `(.L_x_45) ;  /* 0x0000000000042947 */ /* 0x000fea0003800000 */
[----:B------:R4:W5:Y:S02]  /*f730*/  LDG.E.U8 R38, desc[UR20][R4.64] ;  /* 0x0000001404267981 */ /* 0x000964000c1e1100 */
.L_x_45:
[----:B------:R-:W-:Y:S05]  /*f740*/  BSYNC B1 ;  /* 0x0000000000017941 */ /* 0x000fea0003800000 */
.L_x_44:
        /* <DEDUP_REMOVED lines=9> */
[----:B0-----:R-:W-:-:S11]  /*f7e0*/  PRMT R6, RZ, 0x7610, R6 ;  /* 0x00007610ff067816 */ /* 0x001fd60000000006 */
[----:B------:R-:W-:Y:S05]  /*f7f0*/  @P2 BRA `(.L_x_47) ;  /* 0x0000000000042947 */ /* 0x000fea0003800000 */
[----:B------:R0:W5:Y:S02]  /*f800*/  LDG.E.U8 R6, desc[UR20][R4.64+0x1] ;  /* 0x0000011404067981 */ /* 0x000164000c1e1100 */
.L_x_47:
[----:B------:R-:W-:Y:S05]  /*f810*/  BSYNC B1 ;  /* 0x0000000000017941 */ /* 0x000fea0003800000 */
.L_x_46:
[----:B-----5:R-:W-:Y:S01]  /*f820*/  LOP3.LUT R6, R6, 0xff, RZ, 0xc0, !PT ;  /* 0x000000ff06067812 */ /* 0x020fe200078ec0ff */
[----:B------:R-:W-:Y:S01]  /*f830*/  BSSY B1, `(.L_x_48) ;  /* 0x000000b000017945 */ /* 0x000fe20003800000 */
[----:B------:R-:W-:Y:S02]  /*f840*/  ISETP.LT.OR P3, PT, R0, 0x9, !P0 ;  /* 0x000000090000780c */ /* 0x000fe40004761670 */
[----:B------:R-:W-:-:S05]  /*f850*/  F2FP.F16.E5M2.UNPACK_B R6, R6 ;  /* 0x00000006ff06723e */ /* 0x000fca00020004ff */
[----:B------:R-:W-:-:S05]  /*f860*/  HADD2.F32 R6, -RZ, R6.H0_H0 ;  /* 0x20000006ff067230 */ /* 0x000fca0000004100 */
[----:B------:R-:W-:-:S04]  /*f870*/  FMUL R6, R6, UR23 ;  /* 0x0000001706067c20 */ /* 0x000fc80008400000 */
[--C-:B------:R-:W-:Y:S01]  /*f880*/  FFMA R7, R7, UR22, R6.reuse ;  /* 0x0000001607077c23 */ /* 0x100fe20008000006 */
[----:B------:R-:W-:-:S04]  /*f890*/  PRMT R6, RZ, 0x7610, R6 ;  /* 0x00007610ff067816 */ /* 0x000fc80000000006 */
[----:B------:R-:W-:-:S05]  /*f8a0*/  F2FP.SATFINITE.E5M2.F32.PACK_AB_MERGE_C R7, RZ, R7, RZ ;  /* 0x00000007ff07723e */ /* 0x000fca00048060ff */
[----:B------:R0:W-:Y:S01]  /*f8b0*/  @!P2 STG.E.U8 desc[UR20][R24.64+0x1], R7 ;  /* 0x000001071800a986 */ /* 0x0001e2000c101114 */
[----:B------:R-:W-:Y:S05]  /*f8c0*/  @P3 BRA `(.L_x_49) ;  /* 0x0000000000043947 */ /* 0x000fea0003800000 */
[----:B------:R0:W5:Y:S02]  /*f8d0*/  LDG.E.U8 R6, desc[UR20][R30.64+0x8] ;  /* 0x000008141e067981 */ /* 0x000164000c1e1100 */
.L_x_49:
[----:B------:R-:W-:Y:S05]  /*f8e0*/  BSYNC B1 ;  /* 0x0000000000017941 */ /* 0x000fea0003800000 */
.L_x_48:
        /* <DEDUP_REMOVED lines=12> */
.L_x_51:
[----:B------:R-:W-:Y:S05]  /*f9b0*/  BSYNC B1 ;  /* 0x0000000000017941 */ /* 0x000fea0003800000 */
.L_x_50:
        /* <DEDUP_REMOVED lines=12> */
.L_x_53:
[----:B------:R-:W-:Y:S05]  /*fa80*/  BSYNC B1 ;  /* 0x0000000000017941 */ /* 0x000fea0003800000 */
.L_x_52:
        /* <DEDUP_REMOVED lines=12> */
.L_x_55:
[----:B------:R-:W-:Y:S05]  /*fb50*/  BSYNC B1 ;  /* 0x0000000000017941 */ /* 0x000fea0003800000 */
.L_x_54:
        /* <DEDUP_REMOVED lines=12> */
.L_x_57:
[----:B------:R-:W-:Y:S05]  /*fc20*/  BSYNC B1 ;  /* 0x0000000000017941 */ /* 0x000fea0003800000 */
.L_x_56:
        /* <DEDUP_REMOVED lines=12> */
.L_x_59:
[----:B------:R-:W-:Y:S05]  /*fcf0*/  BSYNC B1 ;  /* 0x0000000000017941 */ /* 0x000fea0003800000 */
.L_x_58:
        /* <DEDUP_REMOVED lines=12> */
.L_x_61:
[----:B------:R-:W-:Y:S05]  /*fdc0*/  BSYNC B1 ;  /* 0x0000000000017941 */ /* 0x000fea0003800000 */
.L_x_60:
        /* <DEDUP_REMOVED lines=12> */
.L_x_63:
[----:B------:R-:W-:Y:S05]  /*fe90*/  BSYNC B1 ;  /* 0x0000000000017941 */ /* 0x000fea0003800000 */
.L_x_62:
        /* <DEDUP_REMOVED lines=12> */
.L_x_65:
[----:B------:R-:W-:Y:S05]  /*ff60*/  BSYNC B1 ;  /* 0x0000000000017941 */ /* 0x000fea0003800000 */
.L_x_64:
        /* <DEDUP_REMOVED lines=12> */
.L_x_67:
[----:B------:R-:W-:Y:S05]  /*10030*/  BSYNC B1 ;  /* 0x0000000000017941 */ /* 0x000fea0003800000 */
.L_x_66:
        /* <DEDUP_REMOVED lines=12> */
.L_x_69:
[----:B------:R-:W-:Y:S05]  /*10100*/  BSYNC B1 ;  /* 0x0000000000017941 */ /* 0x000fea0003800000 */
.L_x_68:
        /* <DEDUP_REMOVED lines=12> */
.L_x_71:
[----:B------:R-:W-:Y:S05]  /*101d0*/  BSYNC B1 ;  /* 0x0000000000017941 */ /* 0x000fea0003800000 */
.L_x_70:
        /* <DEDUP_REMOVED lines=12> */
.L_x_73:
[----:B------:R-:W-:Y:S05]  /*102a0*/  BSYNC B1 ;  /* 0x0000000000017941 */ /* 0x000fea0003800000 */
.L_x_72:
        /* <DEDUP_REMOVED lines=12> */
.L_x_75:
[----:B------:R-:W-:Y:S05]  /*10370*/  BSYNC B1 ;  /* 0x0000000000017941 */ /* 0x000fea0003800000 */
.L_x_74:
        /* <DEDUP_REMOVED lines=12> */
.L_x_77:
[----:B------:R-:W-:Y:S05]  /*10440*/  BSYNC B1 ;  /* 0x0000000000017941 */ /* 0x000fea0003800000 */
.L_x_76:
        /* <DEDUP_REMOVED lines=12> */
.L_x_79:
[----:B------:R-:W-:Y:S05]  /*10510*/  BSYNC B1 ;  /* 0x0000000000017941 */ /* 0x000fea0003800000 */
.L_x_78:
        /* <DEDUP_REMOVED lines=12> */
.L_x_81:
[----:B------:R-:W-:Y:S05]  /*105e0*/  BSYNC B1 ;  /* 0x0000000000017941 */ /* 0x000fea0003800000 */
.L_x_80:
        /* <DEDUP_REMOVED lines=12> */
.L_x_83:
[----:B------:R-:W-:Y:S05]  /*106b0*/  BSYNC B1 ;  /* 0x0000000000017941 */ /* 0x000fea0003800000 */
.L_x_82:
        /* <DEDUP_REMOVED lines=12> */
.L_x_85:
[----:B------:R-:W-:Y:S05]  /*10780*/  BSYNC B1 ;  /* 0x0000000000017941 */ /* 0x000fea0003800000 */
.L_x_84:
        /* <DEDUP_REMOVED lines=12> */
.L_x_87:
[----:B------:R-:W-:Y:S05]  /*10850*/  BSYNC B1 ;  /* 0x0000000000017941 */ /* 0x000fea0003800000 */
.L_x_86:
        /* <DEDUP_REMOVED lines=12> */
.L_x_89:
[----:B------:R-:W-:Y:S05]  /*10920*/  BSYNC B1 ;  /* 0x0000000000017941 */ /* 0x000fea0003800000 */
.L_x_88:
        /* <DEDUP_REMOVED lines=12> */
.L_x_91:
[----:B------:R-:W-:Y:S05]  /*109f0*/  BSYNC B1 ;  /* 0x0000000000017941 */ /* 0x000fea0003800000 */
.L_x_90:
        /* <DEDUP_REMOVED lines=12> */
.L_x_93:
[----:B------:R-:W-:Y:S05]  /*10ac0*/  BSYNC B1 ;  /* 0x0000000000017941 */ /* 0x000fea0003800000 */
.L_x_92:
        /* <DEDUP_REMOVED lines=12> */
.L_x_95:
[----:B------:R-:W-:Y:S05]  /*10b90*/  BSYNC B1 ;  /* 0x0000000000017941 */ /* 0x000fea0003800000 */
.L_x_94:
        /* <DEDUP_REMOVED lines=12> */
.L_x_97:
[----:B------:R-:W-:Y:S05]  /*10c60*/  BSYNC B1 ;  /* 0x0000000000017941 */ /* 0x000fea0003800000 */
.L_x_96:
        /* <DEDUP_REMOVED lines=12> */
.L_x_99:
[----:B------:R-:W-:Y:S05]  /*10d30*/  BSYNC B1 ;  /* 0x0000000000017941 */ /* 0x000fea0003800000 */
.L_x_98:
        /* <DEDUP_REMOVED lines=12> */
.L_x_101:
[----:B------:R-:W-:Y:S05]  /*10e00*/  BSYNC B1 ;  /* 0x0000000000017941 */ /* 0x000fea0003800000 */
.L_x_100:
        /* <DEDUP_REMOVED lines=12> */
.L_x_103:
[----:B------:R-:W-:Y:S05]  /*10ed0*/  BSYNC B1 ;  /* 0x0000000000017941 */ /* 0x000fea0003800000 */
.L_x_102:
        /* <DEDUP_REMOVED lines=12> */
.L_x_105:
[----:B------:R-:W-:Y:S05]  /*10fa0*/  BSYNC B1 ;  /* 0x0000000000017941 */ /* 0x000fea0003800000 */
.L_x_104:
        /* <DEDUP_REMOVED lines=12> */
.L_x_107:
[----:B------:R-:W-:Y:S05]  /*11070*/  BSYNC B1 ;  /* 0x0000000000017941 */ /* 0x000fea0003800000 */
.L_x_106:
        /* <DEDUP_REMOVED lines=12> */
.L_x_109:
[----:B------:R-:W-:Y:S05]  /*11140*/  BSYNC B1 ;  /* 0x0000000000017941 */ /* 0x000fea0003800000 */
.L_x_108:
        /* <DEDUP_REMOVED lines=12> */
.L_x_111:
[----:B------:R-:W-:Y:S05]  /*11210*/  BSYNC B1 ;  /* 0x0000000000017941 */ /* 0x000fea0003800000 */
.L_x_110:
        /* <DEDUP_REMOVED lines=12> */
.L_x_113:
[----:B------:R-:W-:Y:S05]  /*112e0*/  BSYNC B1 ;  /* 0x0000000000017941 */ /* 0x000fea0003800000 */
.L_x_112:
        /* <DEDUP_REMOVED lines=12> */
.L_x_115:
[----:B------:R-:W-:Y:S05]  /*113b0*/  BSYNC B1 ;  /* 0x0000000000017941 */ /* 0x000fea0003800000 */
.L_x_114:
        /* <DEDUP_REMOVED lines=12> */
.L_x_117:
[----:B------:R-:W-:Y:S05]  /*11480*/  BSYNC B1 ;  /* 0x0000000000017941 */ /* 0x000fea0003800000 */
.L_x_116:
        /* <DEDUP_REMOVED lines=12> */
.L_x_119:
[----:B------:R-:W-:Y:S05]  /*11550*/  BSYNC B1 ;  /* 0x0000000000017941 */ /* 0x000fea0003800000 */
.L_x_118:
        /* <DEDUP_REMOVED lines=12> */
.L_x_121:
[----:B------:R-:W-:Y:S05]  /*11620*/  BSYNC B1 ;  /* 0x0000000000017941 */ /* 0x000fea0003800000 */
.L_x_120:
        /* <DEDUP_REMOVED lines=12> */
.L_x_123:
[----:B------:R-:W-:Y:S05]  /*116f0*/  BSYNC B1 ;  /* 0x0000000000017941 */ /* 0x000fea0003800000 */
.L_x_122:
        /* <DEDUP_REMOVED lines=12> */
.L_x_125:
[----:B------:R-:W-:Y:S05]  /*117c0*/  BSYNC B1 ;  /* 0x0000000000017941 */ /* 0x000fea0003800000 */
.L_x_124:
[----:B-----5:R-:W-:Y:S01]  /*117d0*/  LOP3.LUT R6, R6, 0xff, RZ, 0xc0, !PT ;  /* 0x000000ff06067812 */ /* 0x020fe200078ec0ff */
[----:B------:R-:W-:Y:S01]  /*117e0*/  BSSY B1, `(.L_x_126) ;  /* 0x000000b000017945 */ /* 0x000fe20003800000 */
[----:B------:R-:W-:Y:S02]  /*117f0*/  ISETP.LT.OR P2, PT, R0, 0x52, !P1 ;  /* 0x000000520000780c */ /* 0x000fe40004f41670 */
[----:B------:R-:W-:-:S05]  /*11800*/  F2FP.F16.E5M2.UNPACK_B R6, R6 ;  /* 0x00000006ff06723e */ /* 0x000fca00020004ff */
[----:B------:R-:W-:-:S05]  /*11810*/  HADD2.F32 R6, -RZ, R6.H0_H0 ;  /* 0x20000006ff067230 */ /* 0x000fca0000004100 */
[----:B------:R-:W-:-:S04]  /*11820*/  FMUL R6, R6, UR23 ;  /* 0x0000001706067c20 */ /* 0x000fc80008400000 */
[----:B------:R-:W-:-:S05]  /*11830*/  FFMA R6, R174, UR22, R6 ;  /* 0x00000016ae067c23 */ /* 0x000fca0008000006 */
[----:B0-----:R-:W-:Y:S02]  /*11840*/  F2FP.SATFINITE.E5M2.F32.PACK_AB_MERGE_C R7, RZ, R6, RZ ;  /* 0x00000006ff07723e */ /* 0x001fe400048060ff */
[----:B------:R-:W-:-:S03]  /*11850*/  PRMT R6, RZ, 0x7610, R6 ;  /* 0x00007610ff067816 */ /* 0x000fc60000000006 */
[----:B------:R0:W-:Y:S01]  /*11860*/  @!P3 STG.E.U8 desc[UR20][R24.64+0x50], R7 ;  /* 0x000050071800b986 */ /* 0x0001e2000c101114 */
[----:B------:R-:W-:Y:S05]  /*11870*/  @P2 BRA `(.L_x_127) ;  /* 0x0000000000042947 */ /* 0x000fea0003800000 */
[----:B------:R0:W5:Y:S02]  /*11880*/  LDG.E.U8 R6, desc[UR20][R4.64+0x51] ;  /* 0x0000511404067981 */ /* 0x000164000c1e1100 */
.L_x_127:
[----:B------:R-:W-:Y:S05]  /*11890*/  BSYNC B1 ;  /* 0x0000000000017941 */ /* 0x000fea0003800000 */
.L_x_126:
        /* <DEDUP_REMOVED lines=12> */
.L_x_129:
[----:B------:R-:W-:Y:S05]  /*11960*/  BSYNC B1 ;  /* 0x0000000000017941 */ /* 0x000fea0003800000 */
.L_x_128:
        /* <DEDUP_REMOVED lines=12> */
.L_x_131:
[----:B------:R-:W-:Y:S05]  /*11a30*/  BSYNC B1 ;  /* 0x0000000000017941 */ /* 0x000fea0003800000 */
.L_x_130:
        /* <DEDUP_REMOVED lines=12> */
.L_x_133:
[----:B------:R-:W-:Y:S05]  /*11b00*/  BSYNC B1 ;  /* 0x0000000000017941 */ /* 0x000fea0003800000 */
.L_x_132:
[----:B-----5:R-:W-:Y:S01]  /*11b10*/  LOP3.LUT R6, R6, 0xff, RZ, 0xc0, !PT ;  /* 0x000000ff06067812 */ /* 0x020fe200078ec0ff */
[----:B------:R-:W-:Y:S01]  /*11b20*/  BSSY B1, `(.L_x_134) ;  /* 0x000000b000017945 */ /* 0x000fe20003800000 */
[----:B------:R-:W-:Y:S02]  /*11b30*/  ISETP.LT.OR P2, PT, R0, 0x5a, !P1 ;  /* 0x0000005a0000780c */ /* 0x000fe40004f41670 */
[----:B------:R-:W-:-:S05]  /*11b40*/  F2FP.F16.E5M2.UNPACK_B R6, R6 ;  /* 0x00000006ff06723e */ /* 0x000fca00020004ff */
[----:B------:R-:W-:-:S05]  /*11b50*/  HADD2.F32 R6, -RZ, R6.H0_H0 ;  /* 0x20000006ff067230 */ /* 0x000fca0000004100 */
[----:B0-----:R-:W-:Y:S01]  /*11b60*/  FMUL R7, R6, UR23 ;  /* 0x0000001706077c20 */ /* 0x001fe20008400000 */
[----:B------:R-:W-:-:S03]  /*11b70*/  PRMT R6, RZ, 0x7610, R6 ;  /* 0x00007610ff067816 */ /* 0x000fc60000000006 */
[----:B------:R-:W-:-:S05]  /*11b80*/  FFMA R7, R178, UR22, R7 ;  /* 0x00000016b2077c23 */ /* 0x000fca0008000007 */
[----:B------:R-:W-:-:S05]  /*11b90*/  F2FP.SATFINITE.E5M2.F32.PACK_AB_MERGE_C R7, RZ, R7, RZ ;  /* 0x00000007ff07723e */ /* 0x000fca00048060ff */
[----:B------:R0:W-:Y:S01]  /*11ba0*/  @!P3 STG.E.U8 desc[UR20][R24.64+0x58], R7 ;  /* 0x000058071800b986 */ /* 0x0001e2000c101114 */
[----:B------:R-:W-:Y:S05]  /*11bb0*/  @P2 BRA `(.L_x_135) ;  /* 0x0000000000042947 */ /* 0x000fea0003800000 */
[----:B------:R0:W5:Y:S02]  /*11bc0*/  LDG.E.U8 R6, desc[UR20][R4.64+0x59] ;  /* 0x0000591404067981 */ /* 0x000164000c1e1100 */
.L_x_135:
[----:B------:R-:W-:Y:S05]  /*11bd0*/  BSYNC B1 ;  /* 0x0000000000017941 */ /* 0x000fea0003800000 */
.L_x_134:
        /* <DEDUP_REMOVED lines=12> */
.L_x_137:
[----:B------:R-:W-:Y:S05]  /*11ca0*/  BSYNC B1 ;  /* 0x0000000000017941 */ /* 0x000fea0003800000 */
.L_x_136:
        /* <DEDUP_REMOVED lines=12> */
.L_x_139:
[----:B------:R-:W-:Y:S05]  /*11d70*/  BSYNC B1 ;  /* 0x0000000000017941 */ /* 0x000fea0003800000 */
.L_x_138:
        /* <DEDUP_REMOVED lines=12> */
.L_x_141:
[----:B------:R-:W-:Y:S05]  /*11e40*/  BSYNC B1 ;  /* 0x0000000000017941 */ /* 0x000fea0003800000 */
.L_x_140:
        /* <DEDUP_REMOVED lines=12> */
.L_x_143:
[----:B------:R-:W-:Y:S05]  /*11f10*/  BSYNC B1 ;  /* 0x0000000000017941 */ /* 0x000fea0003800000 */
.L_x_142:
        /* <DEDUP_REMOVED lines=12> */
.L_x_145:
[----:B------:R-:W-:Y:S05]  /*11fe0*/  BSYNC B1 ;  /* 0x0000000000017941 */ /* 0x000fea0003800000 */
.L_x_144:
        /* <DEDUP_REMOVED lines=12> */
.L_x_147:
[----:B------:R-:W-:Y:S05]  /*120b0*/  BSYNC B1 ;  /* 0x0000000000017941 */ /* 0x000fea0003800000 */
.L_x_146:
        /* <DEDUP_REMOVED lines=12> */
.L_x_149:
[----:B------:R-:W-:Y:S05]  /*12180*/  BSYNC B1 ;  /* 0x0000000000017941 */ /* 0x000fea0003800000 */
.L_x_148:
        /* <DEDUP_REMOVED lines=12> */
.L_x_151:
[----:B------:R-:W-:Y:S05]  /*12250*/  BSYNC B1 ;  /* 0x0000000000017941 */ /* 0x000fea0003800000 */
.L_x_150:
        /* <DEDUP_REMOVED lines=12> */
.L_x_153:
[----:B------:R-:W-:Y:S05]  /*12320*/  BSYNC B1 ;  /* 0x0000000000017941 */ /* 0x000fea0003800000 */
.L_x_152:
        /* <DEDUP_REMOVED lines=12> */
.L_x_155:
[----:B------:R-:W-:Y:S05]  /*123f0*/  BSYNC B1 ;  /* 0x0000000000017941 */ /* 0x000fea0003800000 */
.L_x_154:
        /* <DEDUP_REMOVED lines=12> */
.L_x_157:
[----:B------:R-:W-:Y:S05]  /*124c0*/  BSYNC B1 ;  /* 0x0000000000017941 */ /* 0x000fea0003800000 */
.L_x_156:
        /* <DEDUP_REMOVED lines=12> */
.L_x_159:
[----:B------:R-:W-:Y:S05]  /*12590*/  BSYNC B1 ;  /* 0x0000000000017941 */ /* 0x000fea0003800000 */
.L_x_158:
        /* <DEDUP_REMOVED lines=12> */
.L_x_161:
[----:B------:R-:W-:Y:S05]  /*12660*/  BSYNC B1 ;  /* 0x0000000000017941 */ /* 0x000fea0003800000 */
.L_x_160:
        /* <DEDUP_REMOVED lines=12> */
.L_x_163:
[----:B------:R-:W-:Y:S05]  /*12730*/  BSYNC B1 ;  /* 0x0000000000017941 */ /* 0x000fea0003800000 */
.L_x_162:
        /* <DEDUP_REMOVED lines=12> */
.L_x_165:
[----:B------:R-:W-:Y:S05]  /*12800*/  BSYNC B1 ;  /* 0x0000000000017941 */ /* 0x000fea0003800000 */
.L_x_164:
        /* <DEDUP_REMOVED lines=12> */
.L_x_167:
[----:B------:R-:W-:Y:S05]  /*128d0*/  BSYNC B1 ;  /* 0x0000000000017941 */ /* 0x000fea0003800000 */
.L_x_166:
        /* <DEDUP_REMOVED lines=12> */
.L_x_169:
[----:B------:R-:W-:Y:S05]  /*129a0*/  BSYNC B1 ;  /* 0x0000000000017941 */ /* 0x000fea0003800000 */
.L_x_168:
        /* <DEDUP_REMOVED lines=12> */
.L_x_171:
[----:B------:R-:W-:Y:S05]  /*12a70*/  BSYNC B1 ;  /* 0x0000000000017941 */ /* 0x000fea0003800000 */
.L_x_170:
        /* <DEDUP_REMOVED lines=12> */
.L_x_173:
[----:B------:R-:W-:Y:S05]  /*12b40*/  BSYNC B1 ;  /* 0x0000000000017941 */ /* 0x000fea0003800000 */
.L_x_172:
        /* <DEDUP_REMOVED lines=12> */
.L_x_175:
[----:B------:R-:W-:Y:S05]  /*12c10*/  BSYNC B1 ;  /* 0x0000000000017941 */ /* 0x000fea0003800000 */
.L_x_174:
        /* <DEDUP_REMOVED lines=12> */
.L_x_177:
[----:B------:R-:W-:Y:S05]  /*12ce0*/  BSYNC B1 ;  /* 0x0000000000017941 */ /* 0x000fea0003800000 */
.L_x_176:
        /* <DEDUP_REMOVED lines=12> */
.L_x_179:
[----:B------:R-:W-:Y:S05]  /*12db0*/  BSYNC B1 ;  /* 0x0000000000017941 */ /* 0x000fea0003800000 */
.L_x_178:
        /* <DEDUP_REMOVED lines=12> */
.L_x_181:
[----:B------:R-:W-:Y:S05]  /*12e80*/  BSYNC B1 ;  /* 0x0000000000017941 */ /* 0x000fea0003800000 */
.L_x_180:
        /* <DEDUP_REMOVED lines=12> */
.L_x_183:
[----:B------:R-:W-:Y:S05]  /*12f50*/  BSYNC B1 ;  /* 0x0000000000017941 */ /* 0x000fea0003800000 */
.L_x_182:
        /* <DEDUP_REMOVED lines=12> */
.L_x_185:
[----:B------:R-:W-:Y:S05]  /*13020*/  BSYNC B1 ;  /* 0x0000000000017941 */ /* 0x000fea0003800000 */
.L_x_184:
        /* <DEDUP_REMOVED lines=12> */
.L_x_187:
[----:B------:R-:W-:Y:S05]  /*130f0*/  BSYNC B1 ;  /* 0x0000000000017941 */ /* 0x000fea0003800000 */
.L_x_186:
        /* <DEDUP_REMOVED lines=12> */
.L_x_189:
[----:B------:R-:W-:Y:S05]  /*131c0*/  BSYNC B1 ;  /* 0x0000000000017941 */ /* 0x000fea0003800000 */
.L_x_188:
        /* <DEDUP_REMOVED lines=12> */
.L_x_191:
[----:B------:R-:W-:Y:S05]  /*13290*/  BSYNC B1 ;  /* 0x0000000000017941 */ /* 0x000fea0003800000 */
.L_x_190:
        /* <DEDUP_REMOVED lines=12> */
.L_x_193:
[----:B------:R-:W-:Y:S05]  /*13360*/  BSYNC B1 ;  /* 0x0000000000017941 */ /* 0x000fea0003800000 */
.L_x_192:
        /* <DEDUP_REMOVED lines=12> */
.L_x_195:
[----:B------:R-:W-:Y:S05]  /*13430*/  BSYNC B1 ;  /* 0x0000000000017941 */ /* 0x000fea0003800000 */
.L_x_194:
        /* <DEDUP_REMOVED lines=12> */
.L_x_197:
[----:B------:R-:W-:Y:S05]  /*13500*/  BSYNC B1 ;  /* 0x0000000000017941 */ /* 0x000fea0003800000 */
.L_x_196:
        /* <DEDUP_REMOVED lines=12> */
.L_x_199:
[----:B------:R-:W-:Y:S05]  /*135d0*/  BSYNC B1 ;  /* 0x0000000000017941 */ /* 0x000fea0003800000 */
.L_x_198:
        /* <DEDUP_REMOVED lines=12> */
.L_x_201:
[----:B------:R-:W-:Y:S05]  /*136a0*/  BSYNC B1 ;  /* 0x0000000000017941 */ /* 0x000fea0003800000 */
.L_x_200:
        /* <DEDUP_REMOVED lines=12> */
.L_x_203:
[----:B------:R-:W-:Y:S05]  /*13770*/  BSYNC B1 ;  /* 0x0000000000017941 */ /* 0x000fea0003800000 */
.L_x_202:
        /* <DEDUP_REMOVED lines=12> */
.L_x_205:
[----:B------:R-:W-:Y:S05]  /*13840*/  BSYNC B1 ;  /* 0x0000000000017941 */ /* 0x000fea0003800000 */
.L_x_204:
        /* <DEDUP_REMOVED lines=12> */
.L_x_207:
[----:B------:R-:W-:Y:S05]  /*13910*/  BSYNC B1 ;  /* 0x0000000000017941 */ /* 0x000fea0003800000 */
.L_x_206:
        /* <DEDUP_REMOVED lines=12> */
.L_x_209:
[----:B------:R-:W-:Y:S05]  /*139e0*/  BSYNC B1 ;  /* 0x0000000000017941 */ /* 0x000fea0003800000 */
.L_x_208:
        /* <DEDUP_REMOVED lines=12> */
.L_x_211:
[----:B------:R-:W-:Y:S05]  /*13ab0*/  BSYNC B1 ;  /* 0x0000000000017941 */ /* 0x000fea0003800000 */
.L_x_210:
        /* <DEDUP_REMOVED lines=12> */
.L_x_213:
[----:B------:R-:W-:Y:S05]  /*13b80*/  BSYNC B1 ;  /* 0x0000000000017941 */ /* 0x000fea0003800000 */
.L_x_212:
        /* <DEDUP_REMOVED lines=12> */
.L_x_215:
[----:B------:R-:W-:Y:S05]  /*13c50*/  BSYNC B1 ;  /* 0x0000000000017941 */ /* 0x000fea0003800000 */
.L_x_214:
        /* <DEDUP_REMOVED lines=12> */
.L_x_217:
[----:B------:R-:W-:Y:S05]  /*13d20*/  BSYNC B1 ;  /* 0x0000000000017941 */ /* 0x000fea0003800000 */
.L_x_216:
        /* <DEDUP_REMOVED lines=12> */
.L_x_219:
[----:B------:R-:W-:Y:S05]  /*13df0*/  BSYNC B1 ;  /* 0x0000000000017941 */ /* 0x000fea0003800000 */
.L_x_218:
        /* <DEDUP_REMOVED lines=12> */
.L_x_221:
[----:B------:R-:W-:Y:S05]  /*13ec0*/  BSYNC B1 ;  /* 0x0000000000017941 */ /* 0x000fea0003800000 */
.L_x_220:
        /* <DEDUP_REMOVED lines=12> */
.L_x_223:
[----:B------:R-:W-:Y:S05]  /*13f90*/  BSYNC B1 ;  /* 0x0000000000017941 */ /* 0x000fea0003800000 */
.L_x_222:
        /* <DEDUP_REMOVED lines=12> */
.L_x_225:
[----:B------:R-:W-:Y:S05]  /*14060*/  BSYNC B1 ;  /* 0x0000000000017941 */ /* 0x000fea0003800000 */
.L_x_224:
        /* <DEDUP_REMOVED lines=12> */
.L_x_227:
[----:B------:R-:W-:Y:S05]  /*14130*/  BSYNC B1 ;  /* 0x0000000000017941 */ /* 0x000fea0003800000 */
.L_x_226:
        /* <DEDUP_REMOVED lines=12> */
.L_x_229:
[----:B------:R-:W-:Y:S05]  /*14200*/  BSYNC B1 ;  /* 0x0000000000017941 */ /* 0x000fea0003800000 */
.L_x_228:
        /* <DEDUP_REMOVED lines=12> */
.L_x_231:
[----:B------:R-:W-:Y:S05]  /*142d0*/  BSYNC B1 ;  /* 0x0000000000017941 */ /* 0x000fea0003800000 */
.L_x_230:
        /* <DEDUP_REMOVED lines=12> */
.L_x_233:
[----:B------:R-:W-:Y:S05]  /*143a0*/  BSYNC B1 ;  /* 0x0000000000017941 */ /* 0x000fea0003800000 */
.L_x_232:
        /* <DEDUP_REMOVED lines=12> */
.L_x_235:
[----:B------:R-:W-:Y:S05]  /*14470*/  BSYNC B1 ;  /* 0x0000000000017941 */ /* 0x000fea0003800000 */
.L_x_234:
        /* <DEDUP_REMOVED lines=12> */
.L_x_237:
[----:B------:R-:W-:Y:S05]  /*14540*/  BSYNC B1 ;  /* 0x0000000000017941 */ /* 0x000fea0003800000 */
.L_x_236:
        /* <DEDUP_REMOVED lines=12> */
.L_x_239:
[----:B------:R-:W-:Y:S05]  /*14610*/  BSYNC B1 ;  /* 0x0000000000017941 */ /* 0x000fea0003800000 */
.L_x_238:
        /* <DEDUP_REMOVED lines=12> */
.L_x_241:
[----:B------:R-:W-:Y:S05]  /*146e0*/  BSYNC B1 ;  /* 0x0000000000017941 */ /* 0x000fea0003800000 */
.L_x_240:
        /* <DEDUP_REMOVED lines=12> */
.L_x_243:
[----:B------:R-:W-:Y:S05]  /*147b0*/  BSYNC B1 ;  /* 0x0000000000017941 */ /* 0x000fea0003800000 */
.L_x_242:
        /* <DEDUP_REMOVED lines=12> */
.L_x_245:
[----:B------:R-:W-:Y:S05]  /*14880*/  BSYNC B1 ;  /* 0x0000000000017941 */ /* 0x000fea0003800000 */
.L_x_244:
        /* <DEDUP_REMOVED lines=12> */
.L_x_247:
[----:B------:R-:W-:Y:S05]  /*14950*/  BSYNC B1 ;  /* 0x0000000000017941 */ /* 0x000fea0003800000 */
.L_x_246:
        /* <DEDUP_REMOVED lines=12> */
.L_x_249:
[----:B------:R-:W-:Y:S05]  /*14a20*/  BSYNC B1 ;  /* 0x0000000000017941 */ /* 0x000fea0003800000 */
.L_x_248:
        /* <DEDUP_REMOVED lines=12> */
.L_x_251:
[----:B------:R-:W-:Y:S05]  /*14af0*/  BSYNC B1 ;  /* 0x0000000000017941 */ /* 0x000fea0003800000 */
.L_x_250:
        /* <DEDUP_REMOVED lines=12> */
.L_x_253:
[----:B------:R-:W-:Y:S05]  /*14bc0*/  BSYNC B1 ;  /* 0x0000000000017941 */ /* 0x000fea0003800000 */
.L_x_252:
[----:B0-----:R-:W2:Y:S01]  /*14bd0*/  LDL.LU R7, [R1+0x200] ;  /* 0x0002000001077983 */ /* 0x001ea20000300800 */
[----:B-----5:R-:W-:Y:S01]  /*14be0*/  LOP3.LUT R6, R6, 0xff, RZ, 0xc0, !PT ;  /* 0x000000ff06067812 */ /* 0x020fe200078ec0ff */
[----:B------:R-:W-:Y:S01]  /*14bf0*/  BSSY B1, `(.L_x_254) ;  /* 0x000000b000017945 */ /* 0x000fe20003800000 */
[----:B------:R-:W-:Y:S02]  /*14c00*/  ISETP.LT.OR P2, PT, R0, 0xd2, !P1 ;  /* 0x000000d20000780c */ /* 0x000fe40004f41670 */
[----:B------:R-:W-:-:S05]  /*14c10*/  F2FP.F16.E5M2.UNPACK_B R6, R6 ;  /* 0x00000006ff06723e */ /* 0x000fca00020004ff */
[----:B------:R-:W-:-:S05]  /*14c20*/  HADD2.F32 R6, -RZ, R6.H0_H0 ;  /* 0x20000006ff067230 */ /* 0x000fca0000004100 */
[----:B------:R-:W-:-:S04]  /*14c30*/  FMUL R6, R6, UR23 ;  /* 0x0000001706067c20 */ /* 0x000fc80008400000 */
[----:B--2---:R-:W-:-:S05]  /*14c40*/  FFMA R6, R7, UR22, R6 ;  /* 0x0000001607067c23 */ /* 0x004fca0008000006 */
[----:B------:R-:W-:Y:S02]  /*14c50*/  F2FP.SATFINITE.E5M2.F32.PACK_AB_MERGE_C R7, RZ, R6, RZ ;  /* 0x00000006ff07723e */ /* 0x000fe400048060ff */
[----:B------:R-:W-:-:S03]  /*14c60*/  PRMT R6, RZ, 0x7610, R6 ;  /* 0x00007610ff067816 */ /* 0x000fc60000000006 */
[----:B------:R0:W-:Y:S01]  /*14c70*/  @!P3 STG.E.U8 desc[UR20][R24.64+0xd0], R7 ;  /* 0x0000d0071800b986 */ /* 0x0001e2000c101114 */
[----:B------:R-:W-:Y:S05]  /*14c80*/  @P2 BRA `(.L_x_255) ;  /* 0x0000000000042947 */ /* 0x000fea0003800000 */
[----:B------:R2:W5:Y:S02]  /*14c90*/  LDG.E.U8 R6, desc[UR20][R4.64+0xd1] ;  /* 0x0000d11404067981 */ /* 0x000564000c1e1100 */
.L_x_255:
[----:B------:R-:W-:Y:S05]  /*14ca0*/  BSYNC B1 ;  /* 0x0000000000017941 */ /* 0x000fea0003800000 */
.L_x_254:
[----:B0-----:R-:W3:Y:S01]  /*14cb0*/  LDL.LU R7, [R1+0x204] ;  /* 0x0002040001077983 */ /* 0x001ee20000300800 */
[----:B-----5:R-:W-:Y:S01]  /*14cc0*/  LOP3.LUT R6, R6, 0xff, RZ, 0xc0, !PT ;  /* 0x000000ff06067812 */ /* 0x020fe200078ec0ff */
[----:B------:R-:W-:Y:S01]  /*14cd0*/  BSSY B1, `(.L_x_256) ;  /* 0x000000b000017945 */ /* 0x000fe20003800000 */
[----:B------:R-:W-:Y:S02]  /*14ce0*/  ISETP.LT.OR P3, PT, R0, 0xd9, !P0 ;  /* 0x000000d90000780c */ /* 0x000fe40004761670 */
[----:B------:R-:W-:-:S05]  /*14cf0*/  F2FP.F16.E5M2.UNPACK_B R6, R6 ;  /* 0x00000006ff06723e */ /* 0x000fca00020004ff */
[----:B------:R-:W-:-:S05]  /*14d00*/  HADD2.F32 R6, -RZ, R6.H0_H0 ;  /* 0x20000006ff067230 */ /* 0x000fca0000004100 */
[----:B------:R-:W-:-:S04]  /*14d10*/  FMUL R6, R6, UR23 ;  /* 0x0000001706067c20 */ /* 0x000fc80008400000 */
[----:B---3--:R-:W-:-:S05]  /*14d20*/  FFMA R6, R7, UR22, R6 ;  /* 0x0000001607067c23 */ /* 0x008fca0008000006 */
[----:B------:R-:W-:Y:S02]  /*14d30*/  F2FP.SATFINITE.E5M2.F32.PACK_AB_MERGE_C R7, RZ, R6, RZ ;  /* 0x00000006ff07723e */ /* 0x000fe400048060ff */
[----:B------:R-:W-:-:S03]  /*14d40*/  PRMT R6, RZ, 0x7610, R6 ;  /* 0x00007610ff067816 */ /* 0x000fc60000000006 */
[----:B------:R0:W-:Y:S01]  /*14d50*/  @!P2 STG.E.U8 desc[UR20][R24.64+0xd1], R7 ;  /* 0x0000d1071800a986 */ /* 0x0001e2000c101114 */
[----:B------:R-:W-:Y:S05]  /*14d60*/  @P3 BRA `(.L_x_257) ;  /* 0x0000000000043947 */ /* 0x000fea0003800000 */
[----:B------:R3:W5:Y:S02]  /*14d70*/  LDG.E.U8 R6, desc[UR20][R30.64+0xd8] ;  /* 0x0000d8141e067981 */ /* 0x000764000c1e1100 */
.L_x_257:
[----:B------:R-:W-:Y:S05]  /*14d80*/  BSYNC B1 ;  /* 0x0000000000017941 */ /* 0x000fea0003800000 */
.L_x_256:
        /* <DEDUP_REMOVED lines=13> */
.L_x_259:
[----:B------:R-:W-:Y:S05]  /*14e60*/  BSYNC B1 ;  /* 0x0000000000017941 */ /* 0x000fea0003800000 */
.L_x_258:
        /* <DEDUP_REMOVED lines=13> */
.L_x_261:
[----:B------:R-:W-:Y:S05]  /*14f40*/  BSYNC B1 ;  /* 0x0000000000017941 */ /* 0x000fea0003800000 */
.L_x_260:
        /* <DEDUP_REMOVED lines=13> */
.L_x_263:
[----:B------:R-:W-:Y:S05]  /*15020*/  BSYNC B1 ;  /* 0x0000000000017941 */ /* 0x000fea0003800000 */
.L_x_262:
        /* <DEDUP_REMOVED lines=13> */
.L_x_265:
[----:B------:R-:W-:Y:S05]  /*15100*/  BSYNC B1 ;  /* 0x0000000000017941 */ /* 0x000fea0003800000 */
.L_x_264:
        /* <DEDUP_REMOVED lines=13> */
.L_x_267:
[----:B------:R-:W-:Y:S05]  /*151e0*/  BSYNC B1 ;  /* 0x0000000000017941 */ /* 0x000fea0003800000 */
.L_x_266:
        /* <DEDUP_REMOVED lines=13> */
.L_x_269:
[----:B------:R-:W-:Y:S05]  /*152c0*/  BSYNC B1 ;  /* 0x0000000000017941 */ /* 0x000fea0003800000 */
.L_x_268:
        /* <DEDUP_REMOVED lines=13> */
.L_x_271:
[----:B------:R-:W-:Y:S05]  /*153a0*/  BSYNC B1 ;  /* 0x0000000000017941 */ /* 0x000fea0003800000 */
.L_x_270:
        /* <DEDUP_REMOVED lines=13> */
.L_x_273:
[----:B------:R-:W-:Y:S05]  /*15480*/  BSYNC B1 ;  /* 0x0000000000017941 */ /* 0x000fea0003800000 */
.L_x_272:
        /* <DEDUP_REMOVED lines=13> */
.L_x_275:
[----:B------:R-:W-:Y:S05]  /*15560*/  BSYNC B1 ;  /* 0x0000000000017941 */ /* 0x000fea0003800000 */
.L_x_274:
        /* <DEDUP_REMOVED lines=13> */
.L_x_277:
[----:B------:R-:W-:Y:S05]  /*15640*/  BSYNC B1 ;  /* 0x0000000000017941 */ /* 0x000fea0003800000 */
.L_x_276:
        /* <DEDUP_REMOVED lines=13> */
.L_x_279:
[----:B------:R-:W-:Y:S05]  /*15720*/  BSYNC B1 ;  /* 0x0000000000017941 */ /* 0x000fea0003800000 */
.L_x_278:
        /* <DEDUP_REMOVED lines=13> */
.L_x_281:
[----:B------:R-:W-:Y:S05]  /*15800*/  BSYNC B1 ;  /* 0x0000000000017941 */ /* 0x000fea0003800000 */
.L_x_280:
        /* <DEDUP_REMOVED lines=13> */
.L_x_283:
[----:B------:R-:W-:Y:S05]  /*158e0*/  BSYNC B1 ;  /* 0x0000000000017941 */ /* 0x000fea0003800000 */
.L_x_282:
        /* <DEDUP_REMOVED lines=13> */
.L_x_285:
[----:B------:R-:W-:Y:S05]  /*159c0*/  BSYNC B1 ;  /* 0x0000000000017941 */ /* 0x000fea0003800000 */
.L_x_284:
        /* <DEDUP_REMOVED lines=13> */
.L_x_287:
[----:B------:R-:W-:Y:S05]  /*15aa0*/  BSYNC B1 ;  /* 0x0000000000017941 */ /* 0x000fea0003800000 */
.L_x_286:
        /* <DEDUP_REMOVED lines=13> */
.L_x_289:
[----:B------:R-:W-:Y:S05]  /*15b80*/  BSYNC B1 ;  /* 0x0000000000017941 */ /* 0x000fea0003800000 */
.L_x_288:
        /* <DEDUP_REMOVED lines=13> */
.L_x_291:
[----:B------:R-:W-:Y:S05]  /*15c60*/  BSYNC B1 ;  /* 0x0000000000017941 */ /* 0x000fea0003800000 */
.L_x_290:
        /* <DEDUP_REMOVED lines=13> */
.L_x_293:
[----:B------:R-:W-:Y:S05]  /*15d40*/  BSYNC B1 ;  /* 0x0000000000017941 */ /* 0x000fea0003800000 */
.L_x_292:
[----:B0-----:R-:W2:Y:S01]  /*15d50*/  LDL.LU R3, [R1+0x250] ;  /* 0x0002500001037983 */ /* 0x001ea20000300800 */
[----:B-----5:R-:W-:Y:S01]  /*15d60*/  LOP3.LUT R6, R6, 0xff, RZ, 0xc0, !PT ;  /* 0x000000ff06067812 */ /* 0x020fe200078ec0ff */
[----:B------:R-:W-:Y:S01]  /*15d70*/  BSSY B1, `(.L_x_294) ;  /* 0x000000b000017945 */ /* 0x000fe20003800000 */
[----:B------:R-:W-:Y:S02]  /*15d80*/  ISETP.LT.OR P1, PT, R0, 0xfa, !P1 ;  /* 0x000000fa0000780c */ /* 0x000fe40004f21670 */
[----:B------:R-:W-:Y:S02]  /*15d90*/  F2FP.F16.E5M2.UNPACK_B R6, R6 ;  /* 0x00000006ff06723e */ /* 0x000fe400020004ff */
[----:B------:R-:W-:-:S03]  /*15da0*/  PRMT R2, RZ, 0x7610, R2 ;  /* 0x00007610ff027816 */ /* 0x000fc60000000002 */
[----:B------:R-:W-:-:S05]  /*15db0*/  HADD2.F32 R6, -RZ, R6.H0_H0 ;  /* 0x20000006ff067230 */ /* 0x000fca0000004100 */
[----:B------:R-:W-:-:S04]  /*15dc0*/  FMUL R6, R6, UR23 ;  /* 0x0000001706067c20 */ /* 0x000fc80008400000 */
[----:B--2---:R-:W-:-:S05]  /*15dd0*/  FFMA R6, R3, UR22, R6 ;  /* 0x0000001603067c23 */ /* 0x004fca0008000006 */
[----:B------:R-:W-:-:S05]  /*15de0*/  F2FP.SATFINITE.E5M2.F32.PACK_AB_MERGE_C R3, RZ, R6, RZ ;  /* 0x00000006ff03723e */ /* 0x000fca00048060ff */
[----:B------:R0:W-:Y:S01]  /*15df0*/  @!P2 STG.E.U8 desc[UR20][R24.64+0xf8], R3 ;  /* 0x0000f8031800a986 */ /* 0x0001e2000c101114 */
[----:B------:R-:W-:Y:S05]  /*15e00*/  @P1 BRA `(.L_x_295) ;  /* 0x0000000000041947 */ /* 0x000fea0003800000 */
[----:B------:R2:W5:Y:S02]  /*15e10*/  LDG.E.U8 R2, desc[UR20][R4.64+0xf9] ;  /* 0x0000f91404027981 */ /* 0x000564000c1e1100 */
.L_x_295:
[----:B------:R-:W-:Y:S05]  /*15e20*/  BSYNC B1 ;  /* 0x0000000000017941 */ /* 0x000fea0003800000 */
.L_x_294:
[----:B------:R-:W2:Y:S01]  /*15e30*/  LDL.LU R7, [R1+0x254] ;  /* 0x0002540001077983 */ /* 0x000ea20000300800 */
[----:B-----5:R-:W-:Y:S01]  /*15e40*/  LOP3.LUT R2, R2, 0xff, RZ, 0xc0, !PT ;  /* 0x000000ff02027812 */ /* 0x020fe200078ec0ff */
[----:B------:R-:W-:Y:S01]  /*15e50*/  BSSY B1, `(.L_x_296) ;  /* 0x0000013000017945 */ /* 0x000fe20003800000 */
[----:B--234-:R-:W-:Y:S02]  /*15e60*/  IADD3 R5, P0, R33, 0x80, RZ ;  /* 0x0000008021057810 */ /* 0x01cfe40007f1e0ff */
[----:B------:R-:W-:-:S03]  /*15e70*/  F2FP.F16.E5M2.UNPACK_B R2, R2 ;  /* 0x00000002ff02723e */ /* 0x000fc600020004ff */
[----:B0-----:R-:W-:Y:S01]  /*15e80*/  IMAD.X R3, RZ, RZ, R35, P0 ;  /* 0x000000ffff037224 */ /* 0x001fe200000e0623 */
[----:B------:R-:W-:Y:S01]  /*15e90*/  ISETP.GE.AND P0, PT, R32, 0x81, PT ;  /* 0x000000812000780c */ /* 0x000fe20003f06270 */
[----:B------:R-:W-:Y:S02]  /*15ea0*/  HADD2.F32 R2, -RZ, R2.H0_H0 ;  /* 0x20000002ff027230 */ /* 0x000fe40000004100 */
[----:B------:R-:W-:Y:S01]  /*15eb0*/  IMAD R6, R3, UR6, RZ ;  /* 0x0000000603067c24 */ /* 0x000fe2000f8e02ff */
[----:B------:R-:W-:Y:S02]  /*15ec0*/  ISETP.LT.OR P3, PT, R0, 0x1, !P0 ;  /* 0x000000010000780c */ /* 0x000fe40004761670 */
[----:B------:R-:W-:Y:S01]  /*15ed0*/  FMUL R4, R2, UR23 ;  /* 0x0000001702047c20 */ /* 0x000fe20008400000 */
[----:B------:R-:W-:-:S04]  /*15ee0*/  IMAD.WIDE.U32 R2, R5, UR6, R36 ;  /* 0x0000000605027c25 */ /* 0x000fc8000f8e0024 */
[----:B------:R-:W-:Y:S01]  /*15ef0*/  IMAD R5, R5, UR7, R6 ;  /* 0x0000000705057c24 */ /* 0x000fe2000f8e0206 */
[----:B------:R-:W-:-:S04]  /*15f00*/  IADD3 R2, P2, R2, UR10, RZ ;  /* 0x0000000a02027c10 */ /* 0x000fc8000ff5e0ff */
[----:B------:R-:W-:Y:S01]  /*15f10*/  IADD3.X R3, R3, UR11, R5, P2, !PT ;  /* 0x0000000b03037c10 */ /* 0x000fe200097fe405 */
[----:B------:R-:W-:-:S05]  /*15f20*/  FFMA R4, R7, UR22, R4 ;  /* 0x0000001607047c23 */ /* 0x000fca0008000004 */
[----:B------:R-:W-:Y:S02]  /*15f30*/  F2FP.SATFINITE.E5M2.F32.PACK_AB_MERGE_C R7, RZ, R4, RZ ;  /* 0x00000004ff07723e */ /* 0x000fe400048060ff */
[----:B------:R-:W-:-:S03]  /*15f40*/  PRMT R4, RZ, 0x7610, R4 ;  /* 0x00007610ff047816 */ /* 0x000fc60000000004 */
[----:B------:R0:W-:Y:S01]  /*15f50*/  @!P1 STG.E.U8 desc[UR20][R24.64+0xf9], R7 ;  /* 0x0000f90718009986 */ /* 0x0001e2000c101114 */
[----:B------:R-:W-:Y:S05]  /*15f60*/  @P3 BRA `(.L_x_297) ;  /* 0x0000000000043947 */ /* 0x000fea0003800000 */
[----:B------:R2:W5:Y:S02]  /*15f70*/  LDG.E.U8 R4, desc[UR20][R2.64] ;  /* 0x0000001402047981 */ /* 0x000564000c1e1100 */
.L_x_297:
[----:B------:R-:W-:Y:S05]  /*15f80*/  BSYNC B1 ;  /* 0x0000000000017941 */ /* 0x000fea0003800000 */
.L_x_296:
[----:B------:R-:W3:Y:S01]  /*15f90*/  LDL.LU R5, [R1+0x258] ;  /* 0x0002580001057983 */ /* 0x000ee20000300800 */
        /* <DEDUP_REMOVED lines=12> */
.L_x_299:
[----:B------:R-:W-:Y:S05]  /*16060*/  BSYNC B1 ;  /* 0x0000000000017941 */ /* 0x000fea0003800000 */
.L_x_298:
[----:B---3--:R-:W3:Y:S01]  /*16070*/  LDL.LU R5, [R1+0x25c] ;  /* 0x00025c0001057983 */ /* 0x008ee20000300800 */
[----:B-----5:R-:W-:Y:S01]  /*16080*/  LOP3.LUT R4, R4, 0xff, RZ, 0xc0, !PT ;  /* 0x000000ff04047812 */ /* 0x020fe200078ec0ff */
[----:B------:R-:W-:Y:S01]  /*16090*/  BSSY B1, `(.L_x_300) ;  /* 0x0000013000017945 */ /* 0x000fe20003800000 */
[----:B------:R-:W-:Y:S02]  /*160a0*/  IADD3 R33, P1, R33, 0x88, RZ ;  /* 0x0000008821217810 */ /* 0x000fe40007f3e0ff */
[----:B------:R-:W-:Y:S02]  /*160b0*/  F2FP.F16.E5M2.UNPACK_B R4, R4 ;  /* 0x00000004ff04723e */ /* 0x000fe400020004ff */
[----:B------:R-:W-:Y:S01]  /*160c0*/  PRMT R6, RZ, 0x7610, R6 ;  /* 0x00007610ff067816 */ /* 0x000fe20000000006 */
[----:B------:R-:W-:Y:S01]  /*160d0*/  IMAD.X R34, RZ, RZ, R35, P1 ;  /* 0x000000ffff227224 */ /* 0x000fe200008e0623 */
[----:B------:R-:W-:Y:S01]  /*160e0*/  ISETP.GE.AND P1, PT, R32, 0x89, PT ;  /* 0x000000892000780c */ /* 0x000fe20003f26270 */
[----:B------:R-:W-:-:S02]  /*160f0*/  HADD2.F32 R4, -RZ, R4.H0_H0 ;  /* 0x20000004ff047230 */ /* 0x000fc40000004100 */
[----:B------:R-:W-:Y:S01]  /*16100*/  IMAD R34, R34, UR6, RZ ;  /* 0x0000000622227c24 */ /* 0x000fe2000f8e02ff */
[----:B------:R-:W-:Y:S01]  /*16110*/  ISETP.LT.OR P5, PT, R0, 0x1, !P1 ;  /* 0x000000010000780c */ /* 0x000fe20004fa1670 */
[----:B------:R-:W-:-:S04]  /*16120*/  IMAD.WIDE.U32 R36, R33, UR6, R36 ;  /* 0x0000000621247c25 */ /* 0x000fc8000f8e0024 */
[----:B------:R-:W-:Y:S01]  /*16130*/  FMUL R4, R4, UR23 ;  /* 0x0000001704047c20 */ /* 0x000fe20008400000 */
[----:B------:R-:W-:-:S03]  /*16140*/  IMAD R33, R33, UR7, R34 ;  /* 0x0000000721217c24 */ /* 0x000fc6000f8e0222 */
[----:B---3--:R-:W-:Y:S01]  /*16150*/  FFMA R5, R5, UR22, R4 ;  /* 0x0000001605057c23 */ /* 0x008fe20008000004 */
[----:B------:R-:W-:-:S04]  /*16160*/  IADD3 R4, P3, R36, UR10, RZ ;  /* 0x0000000a24047c10 */ /* 0x000fc8000ff7e0ff */
[----:B0-----:R-:W-:Y:S02]  /*16170*/  F2FP.SATFINITE.E5M2.F32.PACK_AB_MERGE_C R7, RZ, R5, RZ ;  /* 0x00000005ff07723e */ /* 0x001fe400048060ff */
[----:B------:R-:W-:-:S03]  /*16180*/  IADD3.X R5, R37, UR11, R33, P3, !PT ;  /* 0x0000000b25057c10 */ /* 0x000fc60009ffe421 */
[----:B------:R0:W-:Y:S01]  /*16190*/  @!P2 STG.E.U8 desc[UR20][R28.64+0x1], R7 ;  /* 0x000001071c00a986 */ /* 0x0001e2000c101114 */
[----:B------:R-:W-:Y:S05]  /*161a0*/  @P5 BRA `(.L_x_301) ;  /* 0x0000000000045947 */ /* 0x000fea0003800000 */
[----:B------:R3:W5:Y:S02]  /*161b0*/  LDG.E.U8 R6, desc[UR20][R4.64] ;  /* 0x0000001404067981 */ /* 0x000764000c1e1100 */
.L_x_301:
[----:B------:R-:W-:Y:S05]  /*161c0*/  BSYNC B1 ;  /* 0x0000000000017941 */ /* 0x000fea0003800000 */
.L_x_300:
        /* <DEDUP_REMOVED lines=13> */
.L_x_303:
[----:B------:R-:W-:Y:S05]  /*162a0*/  BSYNC B1 ;  /* 0x0000000000017941 */ /* 0x000fea0003800000 */
.L_x_302:
        /* <DEDUP_REMOVED lines=13> */
.L_x_305:
[----:B------:R-:W-:Y:S05]  /*16380*/  BSYNC B1 ;  /* 0x0000000000017941 */ /* 0x000fea0003800000 */
.L_x_304:
        /* <DEDUP_REMOVED lines=13> */
.L_x_307:
[----:B------:R-:W-:Y:S05]  /*16460*/  BSYNC B1 ;  /* 0x0000000000017941 */ /* 0x000fea0003800000 */
.L_x_306:
        /* <DEDUP_REMOVED lines=13> */
.L_x_309:
[----:B------:R-:W-:Y:S05]  /*16540*/  BSYNC B1 ;  /* 0x0000000000017941 */ /* 0x000fea0003800000 */
.L_x_308:
        /* <DEDUP_REMOVED lines=13> */
.L_x_311:
[----:B------:R-:W-:Y:S05]  /*16620*/  BSYNC B1 ;  /* 0x0000000000017941 */ /* 0x000fea0003800000 */
.L_x_310:
        /* <DEDUP_REMOVED lines=13> */
.L_x_313:
[----:B------:R-:W-:Y:S05]  /*16700*/  BSYNC B1 ;  /* 0x0000000000017941 */ /* 0x000fea0003800000 */
.L_x_312:
        /* <DEDUP_REMOVED lines=13> */
.L_x_315:
[----:B------:R-:W-:Y:S05]  /*167e0*/  BSYNC B1 ;  /* 0x0000000000017941 */ /* 0x000fea0003800000 */
.L_x_314:
        /* <DEDUP_REMOVED lines=13> */
.L_x_317:
[----:B------:R-:W-:Y:S05]  /*168c0*/  BSYNC B1 ;  /* 0x0000000000017941 */ /* 0x000fea0003800000 */
.L_x_316:
        /* <DEDUP_REMOVED lines=13> */
.L_x_319:
[----:B------:R-:W-:Y:S05]  /*169a0*/  BSYNC B1 ;  /* 0x0000000000017941 */ /* 0x000fea0003800000 */
.L_x_318:
        /* <DEDUP_REMOVED lines=13> */
.L_x_321:
[----:B------:R-:W-:Y:S05]  /*16a80*/  BSYNC B1 ;  /* 0x0000000000017941 */ /* 0x000fea0003800000 */
.L_x_320:
        /* <DEDUP_REMOVED lines=13> */
.L_x_323:
[----:B------:R-:W-:Y:S05]  /*16b60*/  BSYNC B1 ;  /* 0x0000000000017941 */ /* 0x000fea0003800000 */
.L_x_322:
        /* <DEDUP_REMOVED lines=13> */
.L_x_325:
[----:B------:R-:W-:Y:S05]  /*16c40*/  BSYNC B1 ;  /* 0x0000000000017941 */ /* 0x000fea0003800000 */
.L_x_324:
        /* <DEDUP_REMOVED lines=13> */
.L_x_327:
[----:B------:R-:W-:Y:S05]  /*16d20*/  BSYNC B1 ;  /* 0x0000000000017941 */ /* 0x000fea0003800000 */
.L_x_326:
        /* <DEDUP_REMOVED lines=13> */
.L_x_329:
[----:B------:R-:W-:Y:S05]  /*16e00*/  BSYNC B1 ;  /* 0x0000000000017941 */ /* 0x000fea0003800000 */
.L_x_328:
        /* <DEDUP_REMOVED lines=13> */
.L_x_331:
[----:B------:R-:W-:Y:S05]  /*16ee0*/  BSYNC B1 ;  /* 0x0000000000017941 */ /* 0x000fea0003800000 */
.L_x_330:
        /* <DEDUP_REMOVED lines=13> */
.L_x_333:
[----:B------:R-:W-:Y:S05]  /*16fc0*/  BSYNC B1 ;  /* 0x0000000000017941 */ /* 0x000fea0003800000 */
.L_x_332:
        /* <DEDUP_REMOVED lines=13> */
.L_x_335:
[----:B------:R-:W-:Y:S05]  /*170a0*/  BSYNC B1 ;  /* 0x0000000000017941 */ /* 0x000fea0003800000 */
.L_x_334:
        /* <DEDUP_REMOVED lines=13> */
.L_x_337:
[----:B------:R-:W-:Y:S05]  /*17180*/  BSYNC B1 ;  /* 0x0000000000017941 */ /* 0x000fea0003800000 */
.L_x_336:
        /* <DEDUP_REMOVED lines=13> */
.L_x_339:
[----:B------:R-:W-:Y:S05]  /*17260*/  BSYNC B1 ;  /* 0x0000000000017941 */ /* 0x000fea0003800000 */
.L_x_338:
        /* <DEDUP_REMOVED lines=13> */
.L_x_341:
[----:B------:R-:W-:Y:S05]  /*17340*/  BSYNC B1 ;  /* 0x0000000000017941 */ /* 0x000fea0003800000 */
.L_x_340:
        /* <DEDUP_REMOVED lines=13> */
.L_x_343:
[----:B------:R-:W-:Y:S05]  /*17420*/  BSYNC B1 ;  /* 0x0000000000017941 */ /* 0x000fea0003800000 */
.L_x_342:
        /* <DEDUP_REMOVED lines=13> */
.L_x_345:
[----:B------:R-:W-:Y:S05]  /*17500*/  BSYNC B1 ;  /* 0x0000000000017941 */ /* 0x000fea0003800000 */
.L_x_344:
        /* <DEDUP_REMOVED lines=13> */
.L_x_347:
[----:B------:R-:W-:Y:S05]  /*175e0*/  BSYNC B1 ;  /* 0x0000000000017941 */ /* 0x000fea0003800000 */
.L_x_346:
        /* <DEDUP_REMOVED lines=13> */
.L_x_349:
[----:B------:R-:W-:Y:S05]  /*176c0*/  BSYNC B1 ;  /* 0x0000000000017941 */ /* 0x000fea0003800000 */
.L_x_348:
        /* <DEDUP_REMOVED lines=13> */
.L_x_351:
[----:B------:R-:W-:Y:S05]  /*177a0*/  BSYNC B1 ;  /* 0x0000000000017941 */ /* 0x000fea0003800000 */
.L_x_350:
        /* <DEDUP_REMOVED lines=13> */
.L_x_353:
[----:B------:R-:W-:Y:S05]  /*17880*/  BSYNC B1 ;  /* 0x0000000000017941 */ /* 0x000fea0003800000 */
.L_x_352:
        /* <DEDUP_REMOVED lines=13> */
.L_x_355:
[----:B------:R-:W-:Y:S05]  /*17960*/  BSYNC B1 ;  /* 0x0000000000017941 */ /* 0x000fea0003800000 */
.L_x_354:
        /* <DEDUP_REMOVED lines=13> */
.L_x_357:
[----:B------:R-:W-:Y:S05]  /*17a40*/  BSYNC B1 ;  /* 0x0000000000017941 */ /* 0x000fea0003800000 */
.L_x_356:
        /* <DEDUP_REMOVED lines=13> */
.L_x_359:
[----:B------:R-:W-:Y:S05]  /*17b20*/  BSYNC B1 ;  /* 0x0000000000017941 */ /* 0x000fea0003800000 */
.L_x_358:
        /* <DEDUP_REMOVED lines=13> */
.L_x_361:
[----:B------:R-:W-:Y:S05]  /*17c00*/  BSYNC B1 ;  /* 0x0000000000017941 */ /* 0x000fea0003800000 */
.L_x_360:
        /* <DEDUP_REMOVED lines=13> */
.L_x_363:
[----:B------:R-:W-:Y:S05]  /*17ce0*/  BSYNC B1 ;  /* 0x0000000000017941 */ /* 0x000fea0003800000 */
.L_x_362:
        /* <DEDUP_REMOVED lines=13> */
.L_x_365:
[----:B------:R-:W-:Y:S05]  /*17dc0*/  BSYNC B1 ;  /* 0x0000000000017941 */ /* 0x000fea0003800000 */
.L_x_364:
        /* <DEDUP_REMOVED lines=13> */
.L_x_367:
[----:B------:R-:W-:Y:S05]  /*17ea0*/  BSYNC B1 ;  /* 0x0000000000017941 */ /* 0x000fea0003800000 */
.L_x_366:
        /* <DEDUP_REMOVED lines=13> */
.L_x_369:
[----:B------:R-:W-:Y:S05]  /*17f80*/  BSYNC B1 ;  /* 0x0000000000017941 */ /* 0x000fea0003800000 */
.L_x_368:
        /* <DEDUP_REMOVED lines=13> */
.L_x_371:
[----:B------:R-:W-:Y:S05]  /*18060*/  BSYNC B1 ;  /* 0x0000000000017941 */ /* 0x000fea0003800000 */
.L_x_370:
        /* <DEDUP_REMOVED lines=13> */
.L_x_373:
[----:B------:R-:W-:Y:S05]  /*18140*/  BSYNC B1 ;  /* 0x0000000000017941 */ /* 0x000fea0003800000 */
.L_x_372:
        /* <DEDUP_REMOVED lines=13> */
.L_x_375:
[----:B------:R-:W-:Y:S05]  /*18220*/  BSYNC B1 ;  /* 0x0000000000017941 */ /* 0x000fea0003800000 */
.L_x_374:
        /* <DEDUP_REMOVED lines=13> */
.L_x_377:
[----:B------:R-:W-:Y:S05]  /*18300*/  BSYNC B1 ;  /* 0x0000000000017941 */ /* 0x000fea0003800000 */
.L_x_376:
        /* <DEDUP_REMOVED lines=13> */
.L_x_379:
[----:B------:R-:W-:Y:S05]  /*183e0*/  BSYNC B1 ;  /* 0x0000000000017941 */ /* 0x000fea0003800000 */
.L_x_378:
        /* <DEDUP_REMOVED lines=13> */
.L_x_381:
[----:B------:R-:W-:Y:S05]  /*184c0*/  BSYNC B1 ;  /* 0x0000000000017941 */ /* 0x000fea0003800000 */
.L_x_380:
        /* <DEDUP_REMOVED lines=13> */
.L_x_383:
[----:B------:R-:W-:Y:S05]  /*185a0*/  BSYNC B1 ;  /* 0x0000000000017941 */ /* 0x000fea0003800000 */
.L_x_382:
        /* <DEDUP_REMOVED lines=13> */
.L_x_385:
[----:B------:R-:W-:Y:S05]  /*18680*/  BSYNC B1 ;  /* 0x0000000000017941 */ /* 0x000fea0003800000 */
.L_x_384:
        /* <DEDUP_REMOVED lines=13> */
.L_x_387:
[----:B------:R-:W-:Y:S05]  /*18760*/  BSYNC B1 ;  /* 0x0000000000017941 */ /* 0x000fea0003800000 */
.L_x_386:
        /* <DEDUP_REMOVED lines=13> */
.L_x_389:
[----:B------:R-:W-:Y:S05]  /*18840*/  BSYNC B1 ;  /* 0x0000000000017941 */ /* 0x000fea0003800000 */
.L_x_388:
        /* <DEDUP_REMOVED lines=13> */
.L_x_391:
[----:B------:R-:W-:Y:S05]  /*18920*/  BSYNC B1 ;  /* 0x0000000000017941 */ /* 0x000fea0003800000 */
.L_x_390:
        /* <DEDUP_REMOVED lines=13> */
.L_x_393:
[----:B------:R-:W-:Y:S05]  /*18a00*/  BSYNC B1 ;  /* 0x0000000000017941 */ /* 0x000fea0003800000 */
.L_x_392:
        /* <DEDUP_REMOVED lines=13> */
.L_x_395:
[----:B------:R-:W-:Y:S05]  /*18ae0*/  BSYNC B1 ;  /* 0x0000000000017941 */ /* 0x000fea0003800000 */
.L_x_394:
        /* <DEDUP_REMOVED lines=13> */
.L_x_397:
[----:B------:R-:W-:Y:S05]  /*18bc0*/  BSYNC B1 ;  /* 0x0000000000017941 */ /* 0x000fea0003800000 */
.L_x_396:
        /* <DEDUP_REMOVED lines=13> */
.L_x_399:
[----:B------:R-:W-:Y:S05]  /*18ca0*/  BSYNC B1 ;  /* 0x0000000000017941 */ /* 0x000fea0003800000 */
.L_x_398:
        /* <DEDUP_REMOVED lines=13> */
.L_x_401:
[----:B------:R-:W-:Y:S05]  /*18d80*/  BSYNC B1 ;  /* 0x0000000000017941 */ /* 0x000fea0003800000 */
.L_x_400:
        /* <DEDUP_REMOVED lines=13> */
.L_x_403:
[----:B------:R-:W-:Y:S05]  /*18e60*/  BSYNC B1 ;  /* 0x0000000000017941 */ /* 0x000fea0003800000 */
.L_x_402:
        /* <DEDUP_REMOVED lines=13> */
.L_x_405:
[----:B------:R-:W-:Y:S05]  /*18f40*/  BSYNC B1 ;  /* 0x0000000000017941 */ /* 0x000fea0003800000 */
.L_x_404:
        /* <DEDUP_REMOVED lines=13> */
.L_x_407:
[----:B------:R-:W-:Y:S05]  /*19020*/  BSYNC B1 ;  /* 0x0000000000017941 */ /* 0x000fea0003800000 */
.L_x_406:
        /* <DEDUP_REMOVED lines=13> */
.L_x_409:
[----:B------:R-:W-:Y:S05]  /*19100*/  BSYNC B1 ;  /* 0x0000000000017941 */ /* 0x000fea0003800000 */
.L_x_408:
        /* <DEDUP_REMOVED lines=13> */
.L_x_411:
[----:B------:R-:W-:Y:S05]  /*191e0*/  BSYNC B1 ;  /* 0x0000000000017941 */ /* 0x000fea0003800000 */
.L_x_410:
        /* <DEDUP_REMOVED lines=13> */
.L_x_413:
[----:B------:R-:W-:Y:S05]  /*192c0*/  BSYNC B1 ;  /* 0x0000000000017941 */ /* 0x000fea0003800000 */
.L_x_412:
        /* <DEDUP_REMOVED lines=13> */
.L_x_415:
[----:B------:R-:W-:Y:S05]  /*193a0*/  BSYNC B1 ;  /* 0x0000000000017941 */ /* 0x000fea0003800000 */
.L_x_414:
        /* <DEDUP_REMOVED lines=13> */
.L_x_417:
[----:B------:R-:W-:Y:S05]  /*19480*/  BSYNC B1 ;  /* 0x0000000000017941 */ /* 0x000fea0003800000 */
.L_x_416:
        /* <DEDUP_REMOVED lines=13> */
.L_x_419:
[----:B------:R-:W-:Y:S05]  /*19560*/  BSYNC B1 ;  /* 0x0000000000017941 */ /* 0x000fea0003800000 */
.L_x_418:
        /* <DEDUP_REMOVED lines=13> */
.L_x_421:
[----:B------:R-:W-:Y:S05]  /*19640*/  BSYNC B1 ;  /* 0x0000000000017941 */ /* 0x000fea0003800000 */
.L_x_420:
        /* <DEDUP_REMOVED lines=13> */
.L_x_423:
[----:B------:R-:W-:Y:S05]  /*19720*/  BSYNC B1 ;  /* 0x0000000000017941 */ /* 0x000fea0003800000 */
.L_x_422:
        /* <DEDUP_REMOVED lines=13> */
.L_x_425:
[----:B------:R-:W-:Y:S05]  /*19800*/  BSYNC B1 ;  /* 0x0000000000017941 */ /* 0x000fea0003800000 */
.L_x_424:
        /* <DEDUP_REMOVED lines=13> */
.L_x_427:
[----:B------:R-:W-:Y:S05]  /*198e0*/  BSYNC B1 ;  /* 0x0000000000017941 */ /* 0x000fea0003800000 */
.L_x_426:
        /* <DEDUP_REMOVED lines=13> */
.L_x_429:
[----:B------:R-:W-:Y:S05]  /*199c0*/  BSYNC B1 ;  /* 0x0000000000017941 */ /* 0x000fea0003800000 */
.L_x_428:
        /* <DEDUP_REMOVED lines=13> */
.L_x_431:
[----:B------:R-:W-:Y:S05]  /*19aa0*/  BSYNC B1 ;  /* 0x0000000000017941 */ /* 0x000fea0003800000 */
.L_x_430:
        /* <DEDUP_REMOVED lines=13> */
.L_x_433:
[----:B------:R-:W-:Y:S05]  /*19b80*/  BSYNC B1 ;  /* 0x0000000000017941 */ /* 0x000fea0003800000 */
.L_x_432:
        /* <DEDUP_REMOVED lines=13> */
.L_x_435:
[----:B------:R-:W-:Y:S05]  /*19c60*/  BSYNC B1 ;  /* 0x0000000000017941 */ /* 0x000fea0003800000 */
.L_x_434:
        /* <DEDUP_REMOVED lines=13> */
.L_x_437:
[----:B------:R-:W-:Y:S05]  /*19d40*/  BSYNC B1 ;  /* 0x0000000000017941 */ /* 0x000fea0003800000 */
.L_x_436:
        /* <DEDUP_REMOVED lines=13> */
.L_x_439:
[----:B------:R-:W-:Y:S05]  /*19e20*/  BSYNC B1 ;  /* 0x0000000000017941 */ /* 0x000fea0003800000 */
.L_x_438:
        /* <DEDUP_REMOVED lines=13> */
.L_x_441:
[----:B------:R-:W-:Y:S05]  /*19f00*/  BSYNC B1 ;  /* 0x0000000000017941 */ /* 0x000fea0003800000 */
.L_x_440:
        /* <DEDUP_REMOVED lines=13> */
.L_x_443:
[----:B------:R-:W-:Y:S05]  /*19fe0*/  BSYNC B1 ;  /* 0x0000000000017941 */ /* 0x000fea0003800000 */
.L_x_442:
        /* <DEDUP_REMOVED lines=13> */
.L_x_445:
[----:B------:R-:W-:Y:S05]  /*1a0c0*/  BSYNC B1 ;  /* 0x0000000000017941 */ /* 0x000fea0003800000 */
.L_x_444:
        /* <DEDUP_REMOVED lines=13> */
.L_x_447:
[----:B------:R-:W-:Y:S05]  /*1a1a0*/  BSYNC B1 ;  /* 0x0000000000017941 */ /* 0x000fea0003800000 */
.L_x_446:
        /* <DEDUP_REMOVED lines=13> */
.L_x_449:
[----:B------:R-:W-:Y:S05]  /*1a280*/  BSYNC B1 ;  /* 0x0000000000017941 */ /* 0x000fea0003800000 */
.L_x_448:
        /* <DEDUP_REMOVED lines=13> */
.L_x_451:
[----:B------:R-:W-:Y:S05]  /*1a360*/  BSYNC B1 ;  /* 0x0000000000017941 */ /* 0x000fea0003800000 */
.L_x_450:
        /* <DEDUP_REMOVED lines=13> */
.L_x_453:
[----:B------:R-:W-:Y:S05]  /*1a440*/  BSYNC B1 ;  /* 0x0000000000017941 */ /* 0x000fea0003800000 */
.L_x_452:
        /* <DEDUP_REMOVED lines=13> */
.L_x_455:
[----:B------:R-:W-:Y:S05]  /*1a520*/  BSYNC B1 ;  /* 0x0000000000017941 */ /* 0x000fea0003800000 */
.L_x_454:
        /* <DEDUP_REMOVED lines=13> */
.L_x_457:
[----:B------:R-:W-:Y:S05]  /*1a600*/  BSYNC B1 ;  /* 0x0000000000017941 */ /* 0x000fea0003800000 */
.L_x_456:
        /* <DEDUP_REMOVED lines=13> */
.L_x_459:
[----:B------:R-:W-:Y:S05]  /*1a6e0*/  BSYNC B1 ;  /* 0x0000000000017941 */ /* 0x000fea0003800000 */
.L_x_458:
        /* <DEDUP_REMOVED lines=13> */
.L_x_461:
[----:B------:R-:W-:Y:S05]  /*1a7c0*/  BSYNC B1 ;  /* 0x0000000000017941 */ /* 0x000fea0003800000 */
.L_x_460:
        /* <DEDUP_REMOVED lines=13> */
.L_x_463:
[----:B------:R-:W-:Y:S05]  /*1a8a0*/  BSYNC B1 ;  /* 0x0000000000017941 */ /* 0x000fea0003800000 */
.L_x_462:
        /* <DEDUP_REMOVED lines=13> */
.L_x_465:
[----:B------:R-:W-:Y:S05]  /*1a980*/  BSYNC B1 ;  /* 0x0000000000017941 */ /* 0x000fea0003800000 */
.L_x_464:
        /* <DEDUP_REMOVED lines=13> */
.L_x_467:
[----:B------:R-:W-:Y:S05]  /*1aa60*/  BSYNC B1 ;  /* 0x0000000000017941 */ /* 0x000fea0003800000 */
.L_x_466:
        /* <DEDUP_REMOVED lines=13> */
.L_x_469:
[----:B------:R-:W-:Y:S05]  /*1ab40*/  BSYNC B1 ;  /* 0x0000000000017941 */ /* 0x000fea0003800000 */
.L_x_468:
        /* <DEDUP_REMOVED lines=13> */
.L_x_471:
[----:B------:R-:W-:Y:S05]  /*1ac20*/  BSYNC B1 ;  /* 0x0000000000017941 */ /* 0x000fea0003800000 */
.L_x_470:
        /* <DEDUP_REMOVED lines=13> */
.L_x_473:
[----:B------:R-:W-:Y:S05]  /*1ad00*/  BSYNC B1 ;  /* 0x0000000000017941 */ /* 0x000fea0003800000 */
.L_x_472:
        /* <DEDUP_REMOVED lines=13> */
.L_x_475:
[----:B------:R-:W-:Y:S05]  /*1ade0*/  BSYNC B1 ;  /* 0x0000000000017941 */ /* 0x000fea0003800000 */
.L_x_474:
        /* <DEDUP_REMOVED lines=13> */
.L_x_477:
[----:B------:R-:W-:Y:S05]  /*1aec0*/  BSYNC B1 ;  /* 0x0000000000017941 */ /* 0x000fea0003800000 */
.L_x_476:
        /* <DEDUP_REMOVED lines=13> */
.L_x_479:
[----:B------:R-:W-:Y:S05]  /*1afa0*/  BSYNC B1 ;  /* 0x0000000000017941 */ /* 0x000fea0003800000 */
.L_x_478:
        /* <DEDUP_REMOVED lines=13> */
.L_x_481:
[----:B------:R-:W-:Y:S05]  /*1b080*/  BSYNC B1 ;  /* 0x0000000000017941 */ /* 0x000fea0003800000 */
.L_x_480:
        /* <DEDUP_REMOVED lines=13> */
.L_x_483:
[----:B------:R-:W-:Y:S05]  /*1b160*/  BSYNC B1 ;  /* 0x0000000000017941 */ /* 0x000fea0003800000 */
.L_x_482:
        /* <DEDUP_REMOVED lines=13> */
.L_x_485:
[----:B------:R-:W-:Y:S05]  /*1b240*/  BSYNC B1 ;  /* 0x0000000000017941 */ /* 0x000fea0003800000 */
.L_x_484:
        /* <DEDUP_REMOVED lines=13> */
.L_x_487:
[----:B------:R-:W-:Y:S05]  /*1b320*/  BSYNC B1 ;  /* 0x0000000000017941 */ /* 0x000fea0003800000 */
.L_x_486:
        /* <DEDUP_REMOVED lines=13> */
.L_x_489:
[----:B------:R-:W-:Y:S05]  /*1b400*/  BSYNC B1 ;  /* 0x0000000000017941 */ /* 0x000fea0003800000 */
.L_x_488:
        /* <DEDUP_REMOVED lines=13> */
.L_x_491:
[----:B------:R-:W-:Y:S05]  /*1b4e0*/  BSYNC B1 ;  /* 0x0000000000017941 */ /* 0x000fea0003800000 */
.L_x_490:
        /* <DEDUP_REMOVED lines=13> */
.L_x_493:
[----:B------:R-:W-:Y:S05]  /*1b5c0*/  BSYNC B1 ;  /* 0x0000000000017941 */ /* 0x000fea0003800000 */
.L_x_492:
        /* <DEDUP_REMOVED lines=13> */
.L_x_495:
[----:B------:R-:W-:Y:S05]  /*1b6a0*/  BSYNC B1 ;  /* 0x0000000000017941 */ /* 0x000fea0003800000 */
.L_x_494:
        /* <DEDUP_REMOVED lines=13> */
.L_x_497:
[----:B------:R-:W-:Y:S05]  /*1b780*/  BSYNC B1 ;  /* 0x0000000000017941 */ /* 0x000fea0003800000 */
.L_x_496:
        /* <DEDUP_REMOVED lines=13> */
.L_x_499:
[----:B------:R-:W-:Y:S05]  /*1b860*/  BSYNC B1 ;  /* 0x0000000000017941 */ /* 0x000fea0003800000 */
.L_x_498:
        /* <DEDUP_REMOVED lines=13> */
.L_x_501:
[----:B------:R-:W-:Y:S05]  /*1b940*/  BSYNC B1 ;  /* 0x0000000000017941 */ /* 0x000fea0003800000 */
.L_x_500:
        /* <DEDUP_REMOVED lines=13> */
.L_x_503:
[----:B------:R-:W-:Y:S05]  /*1ba20*/  BSYNC B1 ;  /* 0x0000000000017941 */ /* 0x000fea0003800000 */
.L_x_502:
        /* <DEDUP_REMOVED lines=13> */
.L_x_505:
[----:B------:R-:W-:Y:S05]  /*1bb00*/  BSYNC B1 ;  /* 0x0000000000017941 */ /* 0x000fea0003800000 */
.L_x_504:
        /* <DEDUP_REMOVED lines=13> */
.L_x_507:
[----:B------:R-:W-:Y:S05]  /*1bbe0*/  BSYNC B1 ;  /* 0x0000000000017941 */ /* 0x000fea0003800000 */
.L_x_506:
        /* <DEDUP_REMOVED lines=13> */
.L_x_509:
[----:B------:R-:W-:Y:S05]  /*1bcc0*/  BSYNC B1 ;  /* 0x0000000000017941 */ /* 0x000fea0003800000 */
.L_x_508:
        /* <DEDUP_REMOVED lines=13> */
.L_x_511:
[----:B------:R-:W-:Y:S05]  /*1bda0*/  BSYNC B1 ;  /* 0x0000000000017941 */ /* 0x000fea0003800000 */
.L_x_510:
        /* <DEDUP_REMOVED lines=13> */
.L_x_513:
[----:B------:R-:W-:Y:S05]  /*1be80*/  BSYNC B1 ;  /* 0x0000000000017941 */ /* 0x000fea0003800000 */
.L_x_512:
        /* <DEDUP_REMOVED lines=13> */
.L_x_515:
[----:B------:R-:W-:Y:S05]  /*1bf60*/  BSYNC B1 ;  /* 0x0000000000017941 */ /* 0x000fea0003800000 */
.L_x_514:
        /* <DEDUP_REMOVED lines=13> */
.L_x_517:
[----:B------:R-:W-:Y:S05]  /*1c040*/  BSYNC B1 ;  /* 0x0000000000017941 */ /* 0x000fea0003800000 */
.L_x_516:
        /* <DEDUP_REMOVED lines=13> */
.L_x_519:
[----:B------:R-:W-:Y:S05]  /*1c120*/  BSYNC B1 ;  /* 0x0000000000017941 */ /* 0x000fea0003800000 */
.L_x_518:
        /* <DEDUP_REMOVED lines=13> */
.L_x_521:
[----:B------:R-:W-:Y:S05]  /*1c200*/  BSYNC B1 ;  /* 0x0000000000017941 */ /* 0x000fea0003800000 */
.L_x_520:
        /* <DEDUP_REMOVED lines=13> */
.L_x_523:
[----:B------:R-:W-:Y:S05]  /*1c2e0*/  BSYNC B1 ;  /* 0x0000000000017941 */ /* 0x000fea0003800000 */
.L_x_522:
        /* <DEDUP_REMOVED lines=13> */
.L_x_525:
[----:B------:R-:W-:Y:S05]  /*1c3c0*/  BSYNC B1 ;  /* 0x0000000000017941 */ /* 0x000fea0003800000 */
.L_x_524:
        /* <DEDUP_REMOVED lines=13> */
.L_x_527:
[----:B------:R-:W-:Y:S05]  /*1c4a0*/  BSYNC B1 ;  /* 0x0000000000017941 */ /* 0x000fea0003800000 */
.L_x_526:
        /* <DEDUP_REMOVED lines=13> */
.L_x_529:
[----:B------:R-:W-:Y:S05]  /*1c580*/  BSYNC B1 ;  /* 0x0000000000017941 */ /* 0x000fea0003800000 */
.L_x_528:
        /* <DEDUP_REMOVED lines=13> */
.L_x_531:
[----:B------:R-:W-:Y:S05]  /*1c660*/  BSYNC B1 ;  /* 0x0000000000017941 */ /* 0x000fea0003800000 */
.L_x_530:
        /* <DEDUP_REMOVED lines=13> */
.L_x_533:
[----:B------:R-:W-:Y:S05]  /*1c740*/  BSYNC B1 ;  /* 0x0000000000017941 */ /* 0x000fea0003800000 */
.L_x_532:
        /* <DEDUP_REMOVED lines=13> */
.L_x_535:
[----:B------:R-:W-:Y:S05]  /*1c820*/  BSYNC B1 ;  /* 0x0000000000017941 */ /* 0x000fea0003800000 */
.L_x_534:
        /* <DEDUP_REMOVED lines=13> */
.L_x_537:
[----:B------:R-:W-:Y:S05]  /*1c900*/  BSYNC B1 ;  /* 0x0000000000017941 */ /* 0x000fea0003800000 */
.L_x_536:
        /* <DEDUP_REMOVED lines=13> */
.L_x_539:
[----:B------:R-:W-:Y:S05]  /*1c9e0*/  BSYNC B1 ;  /* 0x0000000000017941 */ /* 0x000fea0003800000 */
.L_x_538:
        /* <DEDUP_REMOVED lines=13> */
.L_x_541:
[----:B------:R-:W-:Y:S05]  /*1cac0*/  BSYNC B1 ;  /* 0x0000000000017941 */ /* 0x000fea0003800000 */
.L_x_540:
        /* <DEDUP_REMOVED lines=13> */
.L_x_543:
[----:B------:R-:W-:Y:S05]  /*1cba0*/  BSYNC B1 ;  /* 0x0000000000017941 */ /* 0x000fea0003800000 */
.L_x_542:
        /* <DEDUP_REMOVED lines=13> */
.L_x_545:
[----:B------:R-:W-:Y:S05]  /*1cc80*/  BSYNC B1 ;  /* 0x0000000000017941 */ /* 0x000fea0003800000 */
.L_x_544:
        /* <DEDUP_REMOVED lines=13> */
.L_x_547:
[----:B------:R-:W-:Y:S05]  /*1cd60*/  BSYNC B1 ;  /* 0x0000000000017941 */ /* 0x000fea0003800000 */
.L_x_546:
[----:B--234-:R-:W2:Y:S01]  /*1cd70*/  LDL.LU R3, [R1+0x44c] ;  /* 0x00044c0001037983 */ /* 0x01cea20000300800 */
        /* <DEDUP_REMOVED lines=12> */
.L_x_549:
[----:B------:R-:W-:Y:S05]  /*1ce40*/  BSYNC B1 ;  /* 0x0000000000017941 */ /* 0x000fea0003800000 */
.L_x_548:
[----:B--2---:R-:W2:Y:S01]  /*1ce50*/  LDL.LU R3, [R1+0x450] ;  /* 0x0004500001037983 */ /* 0x004ea20000300800 */
        /* <DEDUP_REMOVED lines=12> */
.L_x_551:
[----:B------:R-:W-:Y:S05]  /*1cf20*/  BSYNC B1 ;  /* 0x0000000000017941 */ /* 0x000fea0003800000 */
.L_x_550:
[----:B------:R-:W-:Y:S05]  /*1cf30*/  @P1 BRA `(.L_x_552) ;  /* 0x00000048008c1947 */ /* 0x000fea0003800000 */
[----:B------:R-:W2:Y:S01]  /*1cf40*/  LDL.LU R2, [R1+0x454] ;  /* 0x0004540001027983 */ /* 0x000ea20000300800 */
[----:B-----5:R-:W-:-:S04]  /*1cf50*/  LOP3.LUT R0, R0, 0xff, RZ, 0xc0, !PT ;  /* 0x000000ff00007812 */ /* 0x020fc800078ec0ff */
[----:B------:R-:W-:-:S05]  /*1cf60*/  F2FP.F16.E5M2.UNPACK_B R0, R0 ;  /* 0x00000000ff00723e */ /* 0x000fca00020004ff */
[----:B------:R-:W-:-:S05]  /*1cf70*/  HADD2.F32 R0, -RZ, R0.H0_H0 ;  /* 0x20000000ff007230 */ /* 0x000fca0000004100 */
[----:B------:R-:W-:-:S04]  /*1cf80*/  FMUL R0, R0, UR23 ;  /* 0x0000001700007c20 */ /* 0x000fc80008400000 */
[----:B--2---:R-:W-:-:S05]  /*1cf90*/  FFMA R0, R2, UR22, R0 ;  /* 0x0000001602007c23 */ /* 0x004fca0008000000 */
[----:B------:R-:W-:-:S05]  /*1cfa0*/  F2FP.SATFINITE.E5M2.F32.PACK_AB_MERGE_C R3, RZ, R0, RZ ;  /* 0x00000000ff03723e */ /* 0x000fca00048060ff */
[----:B------:R2:W-:Y:S01]  /*1cfb0*/  STG.E.U8 desc[UR20][R26.64+0xf9], R3 ;  /* 0x0000f9031a007986 */ /* 0x0005e2000c101114 */
[----:B------:R-:W-:Y:S05]  /*1cfc0*/  BRA `(.L_x_552) ;  /* 0x0000004800687947 */ /* 0x000fea0003800000 */
.L_x_39:
[----:B------:R-:W-:Y:S01]  /*1cfd0*/  ISETP.GE.AND P3, PT, R32, 0x1, PT ;  /* 0x000000012000780c */ /* 0x000fe20003f66270 */
[----:B------:R-:W-:Y:S01]  /*1cfe0*/  FMUL R4, R4, UR22 ;  /* 0x0000001604047c20 */ /* 0x000fe20008400000 */
[----:B------:R-:W2:Y:S02]  /*1cff0*/  LDL.LU R35, [R1+0x200] ;  /* 0x0002000001237983 */ /* 0x000ea40000300800 */
[----:B------:R-:W-:Y:S02]  /*1d000*/  ISETP.LT.OR P0, PT, R0, 0x1, !P3 ;  /* 0x000000010000780c */ /* 0x000fe40005f01670 */
[----:B------:R-:W-:Y:S01]  /*1d010*/  F2FP.SATFINITE.E5M2.F32.PACK_AB_MERGE_C R4, RZ, R4, RZ ;  /* 0x00000004ff04723e */ /* 0x000fe200048060ff */
[----:B------:R-:W-:Y:S01]  /*1d020*/  FMUL R5, R5, UR22 ;  /* 0x0000001605057c20 */ /* 0x000fe20008400000 */
[----:B------:R-:W-:Y:S01]  /*1d030*/  ISETP.GE.AND P2, PT, R32, 0x9, PT ;  /* 0x000000092000780c */ /* 0x000fe20003f46270 */
[----:B------:R-:W-:Y:S01]  /*1d040*/  FMUL R6, R6, UR22 ;  /* 0x0000001606067c20 */ /* 0x000fe20008400000 */
[----:B------:R-:W-:Y:S01]  /*1d050*/  FMUL R7, R7, UR22 ;  /* 0x0000001607077c20 */ /* 0x000fe20008400000 */
[----:B------:R-:W-:Y:S01]  /*1d060*/  ISETP.LT.OR P1, PT, R0, 0x9, !P3 ;  /* 0x000000090000780c */ /* 0x000fe20005f21670 */
[----:B------:R-:W-:Y:S01]  /*1d070*/  FMUL R8, R8, UR22 ;  /* 0x0000001608087c20 */ /* 0x000fe20008400000 */
[----:B------:R-:W-:Y:S01]  /*1d080*/  ISETP.LT.OR P5, PT, R0, 0xa, !P3 ;  /* 0x0000000a0000780c */ /* 0x000fe20005fa1670 */
[----:B------:R-:W-:Y:S01]  /*1d090*/  FMUL R9, R9, UR22 ;  /* 0x0000001609097c20 */ /* 0x000fe20008400000 */
[----:B------:R-:W-:Y:S01]  /*1d0a0*/  FMUL R10, R10, UR22 ;  /* 0x000000160a0a7c20 */ /* 0x000fe20008400000 */
[----:B------:R-:W-:Y:S01]  /*1d0b0*/  FMUL R11, R11, UR22 ;  /* 0x000000160b0b7c20 */ /* 0x000fe20008400000 */
[----:B------:R-:W-:Y:S01]  /*1d0c0*/  @!P0 STG.E.U8 desc[UR20][R2.64], R4 ;  /* 0x0000000402008986 */ /* 0x000fe2000c101114 */
[----:B------:R-:W-:-:S02]  /*1d0d0*/  ISETP.LT.OR P0, PT, R0, 0x2, !P3 ;  /* 0x000000020000780c */ /* 0x000fc40005f01670 */
[----:B------:R-:W-:Y:S01]  /*1d0e0*/  F2FP.SATFINITE.E5M2.F32.PACK_AB_MERGE_C R5, RZ, R5, RZ ;  /* 0x00000005ff05723e */ /* 0x000fe200048060ff */
[----:B------:R-:W-:Y:S01]  /*1d0f0*/  FMUL R12, R12, UR22 ;  /* 0x000000160c0c7c20 */ /* 0x000fe20008400000 */
[----:B------:R-:W-:Y:S01]  /*1d100*/  F2FP.SATFINITE.E5M2.F32.PACK_AB_MERGE_C R6, RZ, R6, RZ ;  /* 0x00000006ff06723e */ /* 0x000fe200048060ff */
[----:B------:R-:W-:Y:S01]  /*1d110*/  FMUL R13, R13, UR22 ;  /* 0x000000160d0d7c20 */ /* 0x000fe20008400000 */
[----:B------:R-:W-:Y:S01]  /*1d120*/  FMUL R14, R14, UR22 ;  /* 0x000000160e0e7c20 */ /* 0x000fe20008400000 */
[----:B------:R-:W-:Y:S01]  /*1d130*/  FMUL R15, R15, UR22 ;  /* 0x000000160f0f7c20 */ /* 0x000fe20008400000 */
[----:B------:R-:W-:Y:S01]  /*1d140*/  FMUL R16, R16, UR22 ;  /* 0x0000001610107c20 */ /* 0x000fe20008400000 */
[----:B------:R-:W-:Y:S01]  /*1d150*/  FMUL R17, R17, UR22 ;  /* 0x0000001611117c20 */ /* 0x000fe20008400000 */
[----:B------:R-:W-:Y:S01]  /*1d160*/  FMUL R18, R18, UR22 ;  /* 0x0000001612127c20 */ /* 0x000fe20008400000 */
[----:B------:R-:W-:Y:S01]  /*1d170*/  FMUL R19, R19, UR22 ;  /* 0x0000001613137c20 */ /* 0x000fe20008400000 */
[----:B------:R-:W-:Y:S01]  /*1d180*/  FMUL R20, R20, UR22 ;  /* 0x0000001614147c20 */ /* 0x000fe20008400000 */
[----:B------:R0:W-:Y:S01]  /*1d190*/  @!P0 STG.E.U8 desc[UR20][R2.64+0x1], R5 ;  /* 0x0000010502008986 */ /* 0x0001e2000c101114 */
[----:B------:R-:W-:-:S02]  /*1d1a0*/  ISETP.LT.OR P0, PT, R0, 0x1, !P2 ;  /* 0x000000010000780c */ /* 0x000fc40005701670 */
[----:B------:R-:W-:Y:S01]  /*1d1b0*/  F2FP.SATFINITE.E5M2.F32.PACK_AB_MERGE_C R7, RZ, R7, RZ ;  /* 0x00000007ff07723e */ /* 0x000fe200048060ff */
[----:B------:R-:W-:Y:S01]  /*1d1c0*/  FMUL R21, R21, UR22 ;  /* 0x0000001615157c20 */ /* 0x000fe20008400000 */
[----:B------:R-:W-:Y:S01]  /*1d1d0*/  FMUL R22, R22, UR22 ;  /* 0x0000001616167c20 */ /* 0x000fe20008400000 */
[----:B------:R-:W4:Y:S08]  /*1d1e0*/  LDL.LU R34, [R1+0x204] ;  /* 0x0002040001227983 */ /* 0x000f300000300800 */
[----:B------:R-:W-:Y:S01]  /*1d1f0*/  @!P0 STG.E.U8 desc[UR20][R24.64], R6 ;  /* 0x0000000618008986 */ /* 0x000fe2000c101114 */
[----:B------:R-:W-:-:S02]  /*1d200*/  ISETP.LT.OR P0, PT, R0, 0x2, !P2 ;  /* 0x000000020000780c */ /* 0x000fc40005701670 */
[----:B------:R-:W-:Y:S01]  /*1d210*/  F2FP.SATFINITE.E5M2.F32.PACK_AB_MERGE_C R8, RZ, R8, RZ ;  /* 0x00000008ff08723e */ /* 0x000fe200048060ff */
[----:B------:R-:W5:Y:S01]  /*1d220*/  LDL.LU R38, [R1+0x208] ;  /* 0x0002080001267983 */ /* 0x000f620000300800 */
[----:B------:R-:W-:Y:S02]  /*1d230*/  F2FP.SATFINITE.E5M2.F32.PACK_AB_MERGE_C R9, RZ, R9, RZ ;  /* 0x00000009ff09723e */ /* 0x000fe400048060ff */
[----:B------:R-:W-:Y:S01]  /*1d240*/  F2FP.SATFINITE.E5M2.F32.PACK_AB_MERGE_C R10, RZ, R10, RZ ;  /* 0x0000000aff0a723e */ /* 0x000fe200048060ff */
[----:B------:R-:W-:Y:S01]  /*1d250*/  FMUL R23, R23, UR22 ;  /* 0x0000001617177c20 */ /* 0x000fe20008400000 */
[----:B------:R-:W-:Y:S01]  /*1d260*/  F2FP.SATFINITE.E5M2.F32.PACK_AB_MERGE_C R11, RZ, R11, RZ ;  /* 0x0000000bff0b723e */ /* 0x000fe200048060ff */
[----:B------:R-:W3:Y:S04]  /*1d270*/  LDL.LU R37, [R1+0x20c] ;  /* 0x00020c0001257983 */ /* 0x000ee80000300800 */
[----:B------:R1:W-:Y:S01]  /*1d280*/  @!P0 STG.E.U8 desc[UR20][R24.64+0x1], R7 ;  /* 0x0000010718008986 */ /* 0x0003e2000c101114 */
[----:B------:R-:W-:-:S03]  /*1d290*/  ISETP.LT.OR P0, PT, R0, 0x9, !P2 ;  /* 0x000000090000780c */ /* 0x000fc60005701670 */
[----:B------:R-:W-:Y:S01]  /*1d2a0*/  @!P1 STG.E.U8 desc[UR20][R2.64+0x8], R8 ;  /* 0x0000080802009986 */ /* 0x000fe2000c101114 */
[----:B------:R-:W-:-:S03]  /*1d2b0*/  ISETP.LT.OR P1, PT, R0, 0xa, !P2 ;  /* 0x0000000a0000780c */ /* 0x000fc60005721670 */
[----:B------:R-:W-:Y:S01]  /*1d2c0*/  @!P5 STG.E.U8 desc[UR20][R2.64+0x9], R9 ;  /* 0x000009090200d986 */ /* 0x000fe2000c101114 */
[----:B------:R-:W-:Y:S02]  /*1d2d0*/  ISETP.LT.OR P5, PT, R0, 0x11, !P3 ;  /* 0x000000110000780c */ /* 0x000fe40005fa1670 */
[----:B------:R-:W-:Y:S01]  /*1d2e0*/  F2FP.SATFINITE.E5M2.F32.PACK_AB_MERGE_C R12, RZ, R12, RZ ;  /* 0x0000000cff0c723e */ /* 0x000fe200048060ff */
[----:B------:R-:W-:Y:S01]  /*1d2f0*/  FMUL R152, R152, UR22 ;  /* 0x0000001698987c20 */ /* 0x000fe20008400000 */
[----:B------:R-:W-:Y:S01]  /*1d300*/  F2FP.SATFINITE.E5M2.F32.PACK_AB_MERGE_C R13, RZ, R13, RZ ;  /* 0x0000000dff0d723e */ /* 0x000fe200048060ff */
[----:B------:R-:W-:Y:S01]  /*1d310*/  @!P0 STG.E.U8 desc[UR20][R24.64+0x8], R10 ;  /* 0x0000080a18008986 */ /* 0x000fe2000c101114 */
[----:B------:R-:W-:-:S03]  /*1d320*/  ISETP.LT.OR P0, PT, R0, 0x12, !P3 ;  /* 0x000000120000780c */ /* 0x000fc60005f01670 */
[----:B------:R-:W-:Y:S01]  /*1d330*/  @!P1 STG.E.U8 desc[UR20][R24.64+0x9], R11 ;  /* 0x0000090b18009986 */ /* 0x000fe2000c101114 */
[----:B------:R-:W-:-:S03]  /*1d340*/  ISETP.LT.OR P1, PT, R0, 0x11, !P2 ;  /* 0x000000110000780c */ /* 0x000fc60005721670 */
[----:B------:R-:W-:Y:S01]  /*1d350*/  @!P5 STG.E.U8 desc[UR20][R2.64+0x10], R12 ;  /* 0x0000100c0200d986 */ /* 0x000fe2000c101114 */
[C---:B------:R-:W-:Y:S02]  /*1d360*/  ISETP.LT.OR P5, PT, R0.reuse, 0x12, !P2 ;  /* 0x000000120000780c */ /* 0x040fe400057a1670 */
[----:B------:R-:W-:Y:S01]  /*1d370*/  F2FP.SATFINITE.E5M2.F32.PACK_AB_MERGE_C R14, RZ, R14, RZ ;  /* 0x0000000eff0e723e */ /* 0x000fe200048060ff */
[----:B------:R-:W4:Y:S04]  /*1d380*/  LDL.LU R33, [R1+0x210] ;  /* 0x0002100001217983 */ /* 0x000f280000300800 */
[----:B------:R-:W-:Y:S01]  /*1d390*/  @!P0 STG.E.U8 desc[UR20][R2.64+0x11], R13 ;  /* 0x0000110d02008986 */ /* 0x000fe2000c101114 */
[----:B------:R-:W-:Y:S02]  /*1d3a0*/  ISETP.LT.OR P0, PT, R0, 0x19, !P3 ;  /* 0x000000190000780c */ /* 0x000fe40005f01670 */
[----:B------:R-:W-:-:S02]  /*1d3b0*/  F2FP.SATFINITE.E5M2.F32.PACK_AB_MERGE_C R15, RZ, R15, RZ ;  /* 0x0000000fff0f723e */ /* 0x000fc400048060ff */
[----:B------:R-:W-:Y:S01]  /*1d3c0*/  F2FP.SATFINITE.E5M2.F32.PACK_AB_MERGE_C R16, RZ, R16, RZ ;  /* 0x00000010ff10723e */ /* 0x000fe200048060ff */
[----:B------:R-:W-:Y:S01]  /*1d3d0*/  @!P1 STG.E.U8 desc[UR20][R24.64+0x10], R14 ;  /* 0x0000100e18009986 */ /* 0x000fe2000c101114 */
        /* <DEDUP_REMOVED lines=8> */
[----:B------:R-:W3:Y:S01]  /*1d460*/  LDL.LU R31, [R1+0x214] ;  /* 0x00021400011f7983 */ /* 0x000ee20000300800 */
[----:B------:R-:W-:-:S03]  /*1d470*/  F2FP.SATFINITE.E5M2.F32.PACK_AB_MERGE_C R19, RZ, R19, RZ ;  /* 0x00000013ff13723e */ /* 0x000fc600048060ff */
[----:B------:R-:W-:Y:S01]  /*1d480*/  @!P1 STG.E.U8 desc[UR20][R2.64+0x19], R17 ;  /* 0x0000191102009986 */ /* 0x000fe2000c101114 */
[----:B------:R-:W-:-:S03]  /*1d490*/  ISETP.LT.OR P1, PT, R0, 0x21, !P3 ;  /* 0x000000210000780c */ /* 0x000fc60005f21670 */
[----:B------:R-:W-:Y:S01]  /*1d4a0*/  @!P5 STG.E.U8 desc[UR20][R24.64+0x18], R18 ;  /* 0x000018121800d986 */ /* 0x000fe2000c101114 */
[----:B------:R-:W-:-:S03]  /*1d4b0*/  ISETP.LT.OR P5, PT, R0, 0x22, !P3 ;  /* 0x000000220000780c */ /* 0x000fc60005fa1670 */
[----:B------:R-:W-:Y:S01]  /*1d4c0*/  @!P0 STG.E.U8 desc[UR20][R24.64+0x19], R19 ;  /* 0x0000191318008986 */ /* 0x000fe2000c101114 */
[----:B------:R-:W-:Y:S02]  /*1d4d0*/  ISETP.LT.OR P0, PT, R0, 0x21, !P2 ;  /* 0x000000210000780c */ /* 0x000fe40005701670 */
[----:B------:R-:W-:Y:S01]  /*1d4e0*/  F2FP.SATFINITE.E5M2.F32.PACK_AB_MERGE_C R20, RZ, R20, RZ ;  /* 0x00000014ff14723e */ /* 0x000fe200048060ff */
[----:B------:R-:W3:Y:S01]  /*1d4f0*/  LDL.LU R30, [R1+0x218] ;  /* 0x00021800011e7983 */ /* 0x000ee20000300800 */
[----:B------:R-:W-:Y:S01]  /*1d500*/  F2FP.SATFINITE.E5M2.F32.PACK_AB_MERGE_C R21, RZ, R21, RZ ;  /* 0x00000015ff15723e */ /* 0x000fe200048060ff */
[----:B------:R-:W-:Y:S01]  /*1d510*/  FMUL R154, R154, UR22 ;  /* 0x000000169a9a7c20 */ /* 0x000fe20008400000 */
[----:B------:R-:W-:Y:S01]  /*1d520*/  F2FP.SATFINITE.E5M2.F32.PACK_AB_MERGE_C R22, RZ, R22, RZ ;  /* 0x00000016ff16723e */ /* 0x000fe200048060ff */
[----:B------:R-:W-:Y:S01]  /*1d530*/  @!P1 STG.E.U8 desc[UR20][R2.64+0x20], R20 ;  /* 0x0000201402009986 */ /* 0x000fe2000c101114 */
[C---:B------:R-:W-:Y:S01]  /*1d540*/  ISETP.LT.OR P1, PT, R0.reuse, 0x22, !P2 ;  /* 0x000000220000780c */ /* 0x040fe20005721670 */
[----:B------:R-:W-:Y:S01]  /*1d550*/  FMUL R155, R155, UR22 ;  /* 0x000000169b9b7c20 */ /* 0x000fe20008400000 */
[----:B------:R-:W-:Y:S01]  /*1d560*/  F2FP.SATFINITE.E5M2.F32.PACK_AB_MERGE_C R23, RZ, R23, RZ ;  /* 0x00000017ff17723e */ /* 0x000fe200048060ff */
[----:B------:R-:W-:Y:S01]  /*1d570*/  @!P5 STG.E.U8 desc[UR20][R2.64+0x21], R21 ;  /* 0x000021150200d986 */ /* 0x000fe2000c101114 */
[----:B------:R-:W-:Y:S01]  /*1d580*/  ISETP.LT.OR P5, PT, R0, 0x29, !P3 ;  /* 0x000000290000780c */ /* 0x000fe20005fa1670 */
[----:B------:R-:W-:Y:S01]  /*1d590*/  FMUL R156, R156, UR22 ;  /* 0x000000169c9c7c20 */ /* 0x000fe20008400000 */
[----:B------:R-:W-:Y:S01]  /*1d5a0*/  F2FP.SATFINITE.E5M2.F32.PACK_AB_MERGE_C R152, RZ, R152, RZ ;  /* 0x00000098ff98723e */ /* 0x000fe200048060ff */
[----:B------:R-:W-:Y:S01]  /*1d5b0*/  @!P0 STG.E.U8 desc[UR20][R24.64+0x20], R22 ;  /* 0x0000201618008986 */ /* 0x000fe2000c101114 */
[----:B------:R-:W-:Y:S01]  /*1d5c0*/  ISETP.LT.OR P0, PT, R0, 0x2a, !P3 ;  /* 0x0000002a0000780c */ /* 0x000fe20005f01670 */
[----:B------:R-:W-:Y:S01]  /*1d5d0*/  FMUL R157, R157, UR22 ;  /* 0x000000169d9d7c20 */ /* 0x000fe20008400000 */
        /* <DEDUP_REMOVED lines=12> */
[C---:B------:R-:W-:Y:S01]  /*1d6a0*/  ISETP.LT.OR P0, PT, R0.reuse, 0x31, !P3 ;  /* 0x000000310000780c */ /* 0x040fe20005f01670 */
[----:B------:R-:W-:Y:S01]  /*1d6b0*/  FMUL R161, R161, UR22 ;  /* 0x00000016a1a17c20 */ /* 0x000fe20008400000 */
[----:B------:R-:W-:Y:S01]  /*1d6c0*/  ISETP.LT.OR P6, PT, R0, 0x32, !P2 ;  /* 0x000000320000780c */ /* 0x000fe200057c1670 */
        /* <DEDUP_REMOVED lines=43> */
[----:B0-----:R-:W-:Y:S01]  /*1d980*/  F2FP.SATFINITE.E5M2.F32.PACK_AB_MERGE_C R5, RZ, R168, RZ ;  /* 0x000000a8ff05723e */ /* 0x001fe200048060ff */
[----:B------:R-:W-:Y:S01]  /*1d990*/  @!P0 STG.E.U8 desc[UR20][R2.64+0x40], R164 ;  /* 0x000040a402008986 */ /* 0x000fe2000c101114 */
[----:B------:R-:W-:Y:S01]  /*1d9a0*/  ISETP.LT.OR P0, PT, R0, 0x49, !P3 ;  /* 0x000000490000780c */ /* 0x000fe20005f01670 */
[----:B------:R-:W-:Y:S01]  /*1d9b0*/  FMUL R174, R174, UR22 ;  /* 0x00000016aeae7c20 */ /* 0x000fe20008400000 */
[----:B------:R-:W-:Y:S01]  /*1d9c0*/  F2FP.SATFINITE.E5M2.F32.PACK_AB_MERGE_C R169, RZ, R169, RZ ;  /* 0x000000a9ffa9723e */ /* 0x000fe200048060ff */
[----:B------:R-:W-:Y:S01]  /*1d9d0*/  @!P1 STG.E.U8 desc[UR20][R2.64+0x41], R165 ;  /* 0x000041a502009986 */ /* 0x000fe2000c101114 */
[C---:B------:R-:W-:Y:S01]  /*1d9e0*/  ISETP.LT.OR P1, PT, R0.reuse, 0x4a, !P3 ;  /* 0x0000004a0000780c */ /* 0x040fe20005f21670 */
[----:B------:R-:W-:Y:S01]  /*1d9f0*/  FMUL R175, R175, UR22 ;  /* 0x00000016afaf7c20 */ /* 0x000fe20008400000 */
[----:B-1----:R-:W-:Y:S01]  /*1da00*/  F2FP.SATFINITE.E5M2.F32.PACK_AB_MERGE_C R7, RZ, R170, RZ ;  /* 0x000000aaff07723e */ /* 0x002fe200048060ff */
        /* <DEDUP_REMOVED lines=8> */
[----:B------:R0:W-:Y:S01]  /*1da90*/  @!P0 STG.E.U8 desc[UR20][R2.64+0x48], R5 ;  /* 0x0000480502008986 */ /* 0x0001e2000c101114 */
[----:B------:R-:W-:Y:S01]  /*1daa0*/  ISETP.LT.OR P0, PT, R0, 0x51, !P3 ;  /* 0x000000510000780c */ /* 0x000fe20005f01670 */
[----:B------:R-:W-:Y:S01]  /*1dab0*/  FMUL R178, R178, UR22 ;  /* 0x00000016b2b27c20 */ /* 0x000fe20008400000 */
[----:B------:R-:W-:Y:S01]  /*1dac0*/  F2FP.SATFINITE.E5M2.F32.PACK_AB_MERGE_C R175, RZ, R175, RZ ;  /* 0x000000afffaf723e */ /* 0x000fe200048060ff */
[----:B------:R-:W-:Y:S01]  /*1dad0*/  @!P1 STG.E.U8 desc[UR20][R2.64+0x49], R169 ;  /* 0x000049a902009986 */ /* 0x000fe2000c101114 */
[----:B------:R-:W-:Y:S01]  /*1dae0*/  ISETP.LT.OR P1, PT, R0, 0x52, !P3 ;  /* 0x000000520000780c */ /* 0x000fe20005f21670 */
[----:B------:R-:W-:Y:S01]  /*1daf0*/  FMUL R179, R179, UR22 ;  /* 0x00000016b3b37c20 */ /* 0x000fe20008400000 */
[----:B------:R-:W-:Y:S01]  /*1db00*/  FMUL R180, R180, UR22 ;  /* 0x00000016b4b47c20 */ /* 0x000fe20008400000 */
[----:B------:R1:W-:Y:S01]  /*1db10*/  @!P5 STG.E.U8 desc[UR20][R24.64+0x48], R7 ;  /* 0x000048071800d986 */ /* 0x0003e2000c101114 */
[----:B------:R-:W-:Y:S01]  /*1db20*/  ISETP.LT.OR P5, PT, R0, 0x51, !P2 ;  /* 0x000000510000780c */ /* 0x000fe200057a1670 */
[----:B------:R-:W-:Y:S01]  /*1db30*/  FMUL R181, R181, UR22 ;  /* 0x00000016b5b57c20 */ /* 0x000fe20008400000 */
[----:B------:R-:W-:Y:S01]  /*1db40*/  F2FP.SATFINITE.E5M2.F32.PACK_AB_MERGE_C R177, RZ, R177, RZ ;  /* 0x000000b1ffb1723e */ /* 0x000fe200048060ff */
[----:B------:R-:W-:Y:S01]  /*1db50*/  @!P6 STG.E.U8 desc[UR20][R24.64+0x49], R171 ;  /* 0x000049ab1800e986 */ /* 0x000fe2000c101114 */
[----:B0-----:R-:W-:Y:S01]  /*1db60*/  F2FP.SATFINITE.E5M2.F32.PACK_AB_MERGE_C R5, RZ, R172, RZ ;  /* 0x000000acff05723e */ /* 0x001fe200048060ff */
[----:B------:R-:W-:Y:S01]  /*1db70*/  FMUL R182, R182, UR22 ;  /* 0x00000016b6b67c20 */ /* 0x000fe20008400000 */
[C---:B------:R-:W-:Y:S01]  /*1db80*/  ISETP.LT.OR P6, PT, R0.reuse, 0x52, !P2 ;  /* 0x000000520000780c */ /* 0x040fe200057c1670 */
[----:B------:R-:W-:Y:S01]  /*1db90*/  FMUL R183, R183, UR22 ;  /* 0x00000016b7b77c20 */ /* 0x000fe20008400000 */
[----:B------:R-:W-:Y:S01]  /*1dba0*/  F2FP.SATFINITE.E5M2.F32.PACK_AB_MERGE_C R179, RZ, R179, RZ ;  /* 0x000000b3ffb3723e */ /* 0x000fe200048060ff */
[----:B------:R0:W-:Y:S01]  /*1dbb0*/  @!P0 STG.E.U8 desc[UR20][R2.64+0x50], R5 ;  /* 0x0000500502008986 */ /* 0x0001e2000c101114 */
[----:B------:R-:W-:Y:S01]  /*1dbc0*/  ISETP.LT.OR P0, PT, R0, 0x59, !P3 ;  /* 0x000000590000780c */ /* 0x000fe20005f01670 */
[----:B------:R-:W-:Y:S01]  /*1dbd0*/  FMUL R184, R184, UR22 ;  /* 0x00000016b8b87c20 */ /* 0x000fe20008400000 */
[----:B-1----:R-:W-:Y:S01]  /*1dbe0*/  F2FP.SATFINITE.E5M2.F32.PACK_AB_MERGE_C R7, RZ, R174, RZ ;  /* 0x000000aeff07723e */ /* 0x002fe200048060ff */
        /* <DEDUP_REMOVED lines=9> */
[----:B0-----:R-:W-:Y:S01]  /*1dc80*/  F2FP.SATFINITE.E5M2.F32.PACK_AB_MERGE_C R5, RZ, R176, RZ ;  /* 0x000000b0ff05723e */ /* 0x001fe200048060ff */
[----:B------:R-:W-:Y:S01]  /*1dc90*/  FMUL R187, R187, UR22 ;  /* 0x00000016bbbb7c20 */ /* 0x000fe20008400000 */
[----:B------:R-:W-:Y:S01]  /*1dca0*/  ISETP.LT.OR P6, PT, R0, 0x5a, !P2 ;  /* 0x0000005a0000780c */ /* 0x000fe200057c1670 */
[----:B------:R-:W-:Y:S01]  /*1dcb0*/  FMUL R188, R188, UR22 ;  /* 0x00000016bcbc7c20 */ /* 0x000fe20008400000 */
[----:B------:R-:W-:Y:S01]  /*1dcc0*/  F2FP.SATFINITE.E5M2.F32.PACK_AB_MERGE_C R185, RZ, R185, RZ ;  /* 0x000000b9ffb9723e */ /* 0x000fe200048060ff */
[----:B------:R0:W-:Y:S01]  /*1dcd0*/  @!P0 STG.E.U8 desc[UR20][R2.64+0x58], R5 ;  /* 0x0000580502008986 */ /* 0x0001e2000c101114 */
[C---:B------:R-:W-:Y:S01]  /*1dce0*/  ISETP.LT.OR P0, PT, R0.reuse, 0x61, !P3 ;  /* 0x000000610000780c */ /* 0x040fe20005f01670 */
[----:B------:R-:W-:Y:S01]  /*1dcf0*/  FMUL R189, R189, UR22 ;  /* 0x00000016bdbd7c20 */ /* 0x000fe20008400000 */
[----:B-1----:R-:W-:Y:S01]  /*1dd00*/  F2FP.SATFINITE.E5M2.F32.PACK_AB_MERGE_C R7, RZ, R178, RZ ;  /* 0x000000b2ff07723e */ /* 0x002fe200048060ff */
[----:B------:R-:W-:Y:S01]  /*1dd10*/  @!P1 STG.E.U8 desc[UR20][R2.64+0x59], R177 ;  /* 0x000059b102009986 */ /* 0x000fe2000c101114 */
[----:B------:R-:W-:Y:S01]  /*1dd20*/  ISETP.LT.OR P1, PT, R0, 0x62, !P3 ;  /* 0x000000620000780c */ /* 0x000fe20005f21670 */
[----:B------:R-:W-:Y:S01]  /*1dd30*/  FMUL R190, R190, UR22 ;  /* 0x00000016bebe7c20 */ /* 0x000fe20008400000 */
[----:B------:R-:W-:Y:S01]  /*1dd40*/  F2FP.SATFINITE.E5M2.F32.PACK_AB_MERGE_C R187, RZ, R187, RZ ;  /* 0x000000bbffbb723e */ /* 0x000fe200048060ff */
[----:B------:R1:W-:Y:S01]  /*1dd50*/  @!P5 STG.E.U8 desc[UR20][R24.64+0x58], R7 ;  /* 0x000058071800d986 */ /* 0x0003e2000c101114 */
[----:B------:R-:W-:Y:S01]  /*1dd60*/  ISETP.LT.OR P5, PT, R0, 0x61, !P2 ;  /* 0x000000610000780c */ /* 0x000fe200057a1670 */
[----:B------:R-:W-:Y:S01]  /*1dd70*/  FMUL R191, R191, UR22 ;  /* 0x00000016bfbf7c20 */ /* 0x000fe20008400000 */
[----:B------:R-:W-:Y:S01]  /*1dd80*/  FMUL R192, R192, UR22 ;  /* 0x00000016c0c07c20 */ /* 0x000fe20008400000 */
[----:B0-----:R-:W-:Y:S01]  /*1dd90*/  F2FP.SATFINITE.E5M2.F32.PACK_AB_MERGE_C R5, RZ, R180, RZ ;  /* 0x000000b4ff05723e */ /* 0x001fe200048060ff */
[----:B------:R-:W-:Y:S01]  /*1dda0*/  @!P6 STG.E.U8 desc[UR20][R24.64+0x59], R179 ;  /* 0x000059b31800e986 */ /* 0x000fe2000c101114 */
        /* <DEDUP_REMOVED lines=38> */
[----:B------:R-:W-:Y:S01]  /*1e010*/  FMUL R204, R204, UR22 ;  /* 0x00000016cccc7c20 */ /* 0x000fe20008400000 */
        /* <DEDUP_REMOVED lines=107> */
[----:B--2---:R-:W-:Y:S01]  /*1e6d0*/  FMUL R4, R35, UR22 ;  /* 0x0000001623047c20 */ /* 0x004fe20008400000 */
        /* <DEDUP_REMOVED lines=9> */
[----:B------:R-:W-:-:S02]  /*1e770*/  ISETP.LT.OR P5, PT, R0, 0xa9, !P2 ;  /* 0x000000a90000780c */ /* 0x000fc400057a1670 */
[----:B------:R-:W-:Y:S01]  /*1e780*/  F2FP.SATFINITE.E5M2.F32.PACK_AB_MERGE_C R235, RZ, R235, RZ ;  /* 0x000000ebffeb723e */ /* 0x000fe200048060ff */
[----:B------:R-:W-:Y:S01]  /*1e790*/  @!P6 STG.E.U8 desc[UR20][R24.64+0xa1], R215 ;  /* 0x0000a1d71800e986 */ /* 0x000fe2000c101114 */
[----:B0-----:R-:W-:Y:S02]  /*1e7a0*/  F2FP.SATFINITE.E5M2.F32.PACK_AB_MERGE_C R5, RZ, R216, RZ ;  /* 0x000000d8ff05723e */ /* 0x001fe400048060ff */
[C---:B------:R-:W-:Y:S01]  /*1e7b0*/  ISETP.LT.OR P6, PT, R0.reuse, 0xaa, !P2 ;  /* 0x000000aa0000780c */ /* 0x040fe200057c1670 */
[----:B------:R-:W2:Y:S04]  /*1e7c0*/  LDL.LU R36, [R1+0x21c] ;  /* 0x00021c0001247983 */ /* 0x000ea80000300800 */
[----:B------:R0:W-:Y:S01]  /*1e7d0*/  @!P0 STG.E.U8 desc[UR20][R2.64+0xa8], R5 ;  /* 0x0000a80502008986 */ /* 0x0001e2000c101114 */
[----:B------:R-:W-:-:S02]  /*1e7e0*/  ISETP.LT.OR P0, PT, R0, 0xb1, !P3 ;  /* 0x000000b10000780c */ /* 0x000fc40005f01670 */
[----:B-1----:R-:W-:Y:S01]  /*1e7f0*/  F2FP.SATFINITE.E5M2.F32.PACK_AB_MERGE_C R7, RZ, R218, RZ ;  /* 0x000000daff07723e */ /* 0x002fe200048060ff */
[----:B------:R-:W-:Y:S01]  /*1e800*/  @!P1 STG.E.U8 desc[UR20][R2.64+0xa9], R217 ;  /* 0x0000a9d902009986 */ /* 0x000fe2000c101114 */
[----:B------:R-:W-:-:S03]  /*1e810*/  ISETP.LT.OR P1, PT, R0, 0xb2, !P3 ;  /* 0x000000b20000780c */ /* 0x000fc60005f21670 */
[----:B------:R1:W-:Y:S01]  /*1e820*/  @!P5 STG.E.U8 desc[UR20][R24.64+0xa8], R7 ;  /* 0x0000a8071800d986 */ /* 0x0003e2000c101114 */
[C---:B------:R-:W-:Y:S02]  /*1e830*/  ISETP.LT.OR P5, PT, R0.reuse, 0xb1, !P2 ;  /* 0x000000b10000780c */ /* 0x040fe400057a1670 */
[----:B0-----:R-:W-:Y:S01]  /*1e840*/  F2FP.SATFINITE.E5M2.F32.PACK_AB_MERGE_C R5, RZ, R220, RZ ;  /* 0x000000dcff05723e */ /* 0x001fe200048060ff */
[----:B------:R-:W-:Y:S01]  /*1e850*/  @!P6 STG.E.U8 desc[UR20][R24.64+0xa9], R219 ;  /* 0x0000a9db1800e986 */ /* 0x000fe2000c101114 */
[----:B------:R-:W-:-:S03]  /*1e860*/  ISETP.LT.OR P6, PT, R0, 0xb2, !P2 ;  /* 0x000000b20000780c */ /* 0x000fc600057c1670 */
[----:B------:R0:W-:Y:S01]  /*1e870*/  @!P0 STG.E.U8 desc[UR20][R2.64+0xb0], R5 ;  /* 0x0000b00502008986 */ /* 0x0001e2000c101114 */
[C---:B------:R-:W-:Y:S02]  /*1e880*/  ISETP.LT.OR P0, PT, R0.reuse, 0xb9, !P3 ;  /* 0x000000b90000780c */ /* 0x040fe40005f01670 */
        /* <DEDUP_REMOVED lines=29> */
[----:B------:R-:W-:Y:S02]  /*1ea60*/  ISETP.LT.OR P0, PT, R0, 0xd1, !P3 ;  /* 0x000000d10000780c */ /* 0x000fe40005f01670 */
[----:B-1----:R-:W-:Y:S01]  /*1ea70*/  F2FP.SATFINITE.E5M2.F32.PACK_AB_MERGE_C R7, RZ, R234, RZ ;  /* 0x000000eaff07723e */ /* 0x002fe200048060ff */
[----:B------:R-:W2:Y:S01]  /*1ea80*/  LDL.LU R35, [R1+0x220] ;  /* 0x0002200001237983 */ /* 0x000ea20000300800 */
[----:B------:R-:W-:Y:S01]  /*1ea90*/  F2FP.SATFINITE.E5M2.F32.PACK_AB_MERGE_C R9, RZ, R236, RZ ;  /* 0x000000ecff09723e */ /* 0x000fe200048060ff */
[----:B----4-:R-:W-:Y:S01]  /*1eaa0*/  FMUL R6, R33, UR22 ;  /* 0x0000001621067c20 */ /* 0x010fe20008400000 */
[----:B------:R-:W-:Y:S01]  /*1eab0*/  F2FP.SATFINITE.E5M2.F32.PACK_AB_MERGE_C R11, RZ, R4, RZ ;  /* 0x00000004ff0b723e */ /* 0x000fe200048060ff */
[----:B------:R-:W-:Y:S01]  /*1eac0*/  @!P1 STG.E.U8 desc[UR20][R2.64+0xc9], R233 ;  /* 0x0000c9e902009986 */ /* 0x000fe2000c101114 */
[----:B0-----:R-:W-:Y:S01]  /*1ead0*/  FMUL R5, R34, UR22 ;  /* 0x0000001622057c20 */ /* 0x001fe20008400000 */
[----:B-----5:R-:W-:-:S02]  /*1eae0*/  FMUL R4, R38, UR22 ;  /* 0x0000001626047c20 */ /* 0x020fc40008400000 */
[----:B------:R-:W4:Y:S01]  /*1eaf0*/  LDL.LU R34, [R1+0x224] ;  /* 0x0002240001227983 */ /* 0x000f220000300800 */
[----:B------:R-:W-:-:S03]  /*1eb00*/  ISETP.LT.OR P1, PT, R0, 0xd2, !P3 ;  /* 0x000000d20000780c */ /* 0x000fc60005f21670 */
[----:B------:R-:W5:Y:S04]  /*1eb10*/  LDL.LU R33, [R1+0x228] ;  /* 0x0002280001217983 */ /* 0x000f680000300800 */
[----:B------:R3:W-:Y:S01]  /*1eb20*/  @!P5 STG.E.U8 desc[UR20][R24.64+0xc8], R7 ;  /* 0x0000c8071800d986 */ /* 0x0007e2000c101114 */
[----:B------:R-:W-:-:S03]  /*1eb30*/  ISETP.LT.OR P5, PT, R0, 0xd1, !P2 ;  /* 0x000000d10000780c */ /* 0x000fc600057a1670 */
[----:B------:R-:W-:Y:S01]  /*1eb40*/  @!P6 STG.E.U8 desc[UR20][R24.64+0xc9], R235 ;  /* 0x0000c9eb1800e986 */ /* 0x000fe2000c101114 */
[----:B------:R-:W-:-:S03]  /*1eb50*/  ISETP.LT.OR P6, PT, R0, 0xd2, !P2 ;  /* 0x000000d20000780c */ /* 0x000fc600057c1670 */
[----:B------:R0:W-:Y:S01]  /*1eb60*/  @!P0 STG.E.U8 desc[UR20][R2.64+0xd0], R9 ;  /* 0x0000d00902008986 */ /* 0x0001e2000c101114 */
[----:B---3--:R-:W-:-:S03]  /*1eb70*/  FMUL R7, R31, UR22 ;  /* 0x000000161f077c20 */ /* 0x008fc60008400000 */
[----:B------:R-:W3:Y:S04]  /*1eb80*/  LDL.LU R31, [R1+0x22c] ;  /* 0x00022c00011f7983 */ /* 0x000ee80000300800 */
[----:B------:R-:W3:Y:S01]  /*1eb90*/  LDL.LU R38, [R1+0x230] ;  /* 0x0002300001267983 */ /* 0x000ee20000300800 */
[----:B0-----:R-:W-:Y:S01]  /*1eba0*/  F2FP.SATFINITE.E5M2.F32.PACK_AB_MERGE_C R9, RZ, R4, RZ ;  /* 0x00000004ff09723e */ /* 0x001fe200048060ff */
[----:B------:R-:W-:Y:S02]  /*1ebb0*/  FMUL R4, R30, UR22 ;  /* 0x000000161e047c20 */ /* 0x000fe40008400000 */
[----:B------:R-:W3:Y:S01]  /*1ebc0*/  LDL.LU R30, [R1+0x234] ;  /* 0x00023400011e7983 */ /* 0x000ee20000300800 */
[----:B------:R-:W-:Y:S02]  /*1ebd0*/  F2FP.SATFINITE.E5M2.F32.PACK_AB_MERGE_C R237, RZ, R237, RZ ;  /* 0x000000edffed723e */ /* 0x000fe400048060ff */
[----:B------:R-:W-:Y:S01]  /*1ebe0*/  F2FP.SATFINITE.E5M2.F32.PACK_AB_MERGE_C R13, RZ, R5, RZ ;  /* 0x00000005ff0d723e */ /* 0x000fe200048060ff */
[----:B------:R-:W-:Y:S01]  /*1ebf0*/  FMUL R5, R37, UR22 ;  /* 0x0000001625057c20 */ /* 0x000fe20008400000 */
[----:B------:R-:W-:Y:S01]  /*1ec00*/  ISETP.LT.OR P0, PT, R0, 0xd9, !P3 ;  /* 0x000000d90000780c */ /* 0x000fe20005f01670 */
[----:B------:R-:W3:Y:S01]  /*1ec10*/  LDL.LU R37, [R1+0x238] ;  /* 0x0002380001257983 */ /* 0x000ee20000300800 */
[----:B------:R-:W-:-:S03]  /*1ec20*/  F2FP.SATFINITE.E5M2.F32.PACK_AB_MERGE_C R15, RZ, R6, RZ ;  /* 0x00000006ff0f723e */ /* 0x000fc600048060ff */
[----:B------:R-:W-:Y:S01]  /*1ec30*/  @!P1 STG.E.U8 desc[UR20][R2.64+0xd1], R237 ;  /* 0x0000d1ed02009986 */ /* 0x000fe2000c101114 */
[----:B------:R-:W-:-:S03]  /*1ec40*/  ISETP.LT.OR P1, PT, R0, 0xda, !P3 ;  /* 0x000000da0000780c */ /* 0x000fc60005f21670 */
[----:B------:R0:W-:Y:S01]  /*1ec50*/  @!P5 STG.E.U8 desc[UR20][R24.64+0xd0], R11 ;  /* 0x0000d00b1800d986 */ /* 0x0001e2000c101114 */
[----:B------:R-:W-:-:S03]  /*1ec60*/  ISETP.LT.OR P5, PT, R0, 0xd9, !P2 ;  /* 0x000000d90000780c */ /* 0x000fc600057a1670 */
[----:B------:R1:W-:Y:S01]  /*1ec70*/  @!P6 STG.E.U8 desc[UR20][R24.64+0xd1], R13 ;  /* 0x0000d10d1800e986 */ /* 0x0003e2000c101114 */
[----:B0-----:R-:W-:Y:S02]  /*1ec80*/  F2FP.SATFINITE.E5M2.F32.PACK_AB_MERGE_C R11, RZ, R5, RZ ;  /* 0x00000005ff0b723e */ /* 0x001fe400048060ff */
[----:B-1----:R-:W-:Y:S01]  /*1ec90*/  F2FP.SATFINITE.E5M2.F32.PACK_AB_MERGE_C R13, RZ, R7, RZ ;  /* 0x00000007ff0d723e */ /* 0x002fe200048060ff */
[----:B------:R0:W-:Y:S04]  /*1eca0*/  @!P0 STG.E.U8 desc[UR20][R2.64+0xd8], R9 ;  /* 0x0000d80902008986 */ /* 0x0001e8000c101114 */
[----:B------:R1:W-:Y:S01]  /*1ecb0*/  @!P1 STG.E.U8 desc[UR20][R2.64+0xd9], R11 ;  /* 0x0000d90b02009986 */ /* 0x0003e2000c101114 */
[----:B0-----:R-:W-:-:S03]  /*1ecc0*/  F2FP.SATFINITE.E5M2.F32.PACK_AB_MERGE_C R9, RZ, R4, RZ ;  /* 0x00000004ff09723e */ /* 0x001fc600048060ff */
[----:B------:R0:W-:Y:S01]  /*1ecd0*/  @!P5 STG.E.U8 desc[UR20][R24.64+0xd8], R15 ;  /* 0x0000d80f1800d986 */ /* 0x0001e2000c101114 */
[----:B--2---:R-:W-:-:S03]  /*1ece0*/  FMUL R5, R36, UR22 ;  /* 0x0000001624057c20 */ /* 0x004fc60008400000 */
[----:B------:R-:W2:Y:S02]  /*1ecf0*/  LDL.LU R36, [R1+0x23c] ;  /* 0x00023c0001247983 */ /* 0x000ea40000300800 */
[----:B-1----:R-:W-:Y:S01]  /*1ed00*/  F2FP.SATFINITE.E5M2.F32.PACK_AB_MERGE_C R11, RZ, R5, RZ ;  /* 0x00000005ff0b723e */ /* 0x002fe200048060ff */
[----:B------:R-:W-:Y:S02]  /*1ed10*/  FMUL R6, R35, UR22 ;  /* 0x0000001623067c20 */ /* 0x000fe40008400000 */
[----:B------:R-:W2:Y:S01]  /*1ed20*/  LDL.LU R35, [R1+0x240] ;  /* 0x0002400001237983 */ /* 0x000ea20000300800 */
[----:B----4-:R-:W-:-:S03]  /*1ed30*/  FMUL R7, R34, UR22 ;  /* 0x0000001622077c20 */ /* 0x010fc60008400000 */
[----:B------:R-:W4:Y:S01]  /*1ed40*/  LDL.LU R34, [R1+0x244] ;  /* 0x0002440001227983 */ /* 0x000f220000300800 */
[----:B-----5:R-:W-:-:S03]  /*1ed50*/  FMUL R4, R33, UR22 ;  /* 0x0000001621047c20 */ /* 0x020fc60008400000 */
[----:B------:R-:W5:Y:S01]  /*1ed60*/  LDL.LU R33, [R1+0x248] ;  /* 0x0002480001217983 */ /* 0x000f620000300800 */
[----:B0-----:R-:W-:Y:S01]  /*1ed70*/  F2FP.SATFINITE.E5M2.F32.PACK_AB_MERGE_C R15, RZ, R6, RZ ;  /* 0x00000006ff0f723e */ /* 0x001fe200048060ff */
[----:B---3--:R-:W-:Y:S02]  /*1ed80*/  FMUL R5, R31, UR22 ;  /* 0x000000161f057c20 */ /* 0x008fe40008400000 */
[----:B------:R-:W3:Y:S01]  /*1ed90*/  LDL.LU R31, [R1+0x24c] ;  /* 0x00024c00011f7983 */ /* 0x000ee20000300800 */
[----:B------:R-:W-:-:S03]  /*1eda0*/  FMUL R6, R30, UR22 ;  /* 0x000000161e067c20 */ /* 0x000fc60008400000 */
[----:B------:R-:W3:Y:S01]  /*1edb0*/  LDL.LU R30, [R1+0x250] ;  /* 0x00025000011e7983 */ /* 0x000ee20000300800 */
[C---:B------:R-:W-:Y:S02]  /*1edc0*/  ISETP.LT.OR P6, PT, R0.reuse, 0xda, !P2 ;  /* 0x000000da0000780c */ /* 0x040fe400057c1670 */
[C---:B------:R-:W-:Y:S02]  /*1edd0*/  ISETP.LT.OR P5, PT, R0.reuse, 0xe1, !P3 ;  /* 0x000000e10000780c */ /* 0x040fe40005fa1670 */
[C---:B------:R-:W-:Y:S02]  /*1ede0*/  ISETP.LT.OR P0, PT, R0.reuse, 0xe1, !P2 ;  /* 0x000000e10000780c */ /* 0x040fe40005701670 */
[----:B------:R-:W-:-:S07]  /*1edf0*/  ISETP.LT.OR P1, PT, R0, 0xe2, !P2 ;  /* 0x000000e20000780c */ /* 0x000fce0005721670 */
[----:B------:R0:W-:Y:S01]  /*1ee00*/  @!P6 STG.E.U8 desc[UR20][R24.64+0xd9], R13 ;  /* 0x0000d90d1800e986 */ /* 0x0001e2000c101114 */
[C---:B------:R-:W-:Y:S02]  /*1ee10*/  ISETP.LT.OR P6, PT, R0.reuse, 0xe2, !P3 ;  /* 0x000000e20000780c */ /* 0x040fe40005fc1670 */
[----:B------:R-:W-:Y:S01]  /*1ee20*/  F2FP.SATFINITE.E5M2.F32.PACK_AB_MERGE_C R7, RZ, R7, RZ ;  /* 0x00000007ff07723e */ /* 0x000fe200048060ff */
[----:B------:R1:W-:Y:S01]  /*1ee30*/  @!P5 STG.E.U8 desc[UR20][R2.64+0xe0], R9 ;  /* 0x0000e0090200d986 */ /* 0x0003e2000c101114 */
[----:B------:R-:W-:Y:S02]  /*1ee40*/  ISETP.LT.OR P5, PT, R0, 0xea, !P2 ;  /* 0x000000ea0000780c */ /* 0x000fe400057a1670 */
[----:B0-----:R-:W-:Y:S01]  /*1ee50*/  F2FP.SATFINITE.E5M2.F32.PACK_AB_MERGE_C R13, RZ, R4, RZ ;  /* 0x00000004ff0d723e */ /* 0x001fe200048060ff */
[----:B------:R-:W-:-:S06]  /*1ee60*/  FMUL R4, R38, UR22 ;  /* 0x0000001626047c20 */ /* 0x000fcc0008400000 */
[----:B------:R-:W-:Y:S01]  /*1ee70*/  @!P6 STG.E.U8 desc[UR20][R2.64+0xe1], R11 ;  /* 0x0000e10b0200e986 */ /* 0x000fe2000c101114 */
[----:B------:R-:W-:-:S03]  /*1ee80*/  ISETP.LT.OR P6, PT, R0, 0xe9, !P3 ;  /* 0x000000e90000780c */ /* 0x000fc60005fc1670 */
[----:B------:R-:W-:Y:S01]  /*1ee90*/  @!P0 STG.E.U8 desc[UR20][R24.64+0xe0], R15 ;  /* 0x0000e00f18008986 */ /* 0x000fe2000c101114 */
[----:B------:R-:W-:-:S03]  /*1eea0*/  ISETP.LT.OR P0, PT, R0, 0xea, !P3 ;  /* 0x000000ea0000780c */ /* 0x000fc60005f01670 */
[----:B------:R0:W-:Y:S04]  /*1eeb0*/  @!P1 STG.E.U8 desc[UR20][R24.64+0xe1], R7 ;  /* 0x0000e10718009986 */ /* 0x0001e8000c101114 */
[----:B------:R-:W3:Y:S01]  /*1eec0*/  LDL.LU R38, [R1+0x254] ;  /* 0x0002540001267983 */ /* 0x000ee20000300800 */
[----:B-1----:R-:W-:Y:S02]  /*1eed0*/  F2FP.SATFINITE.E5M2.F32.PACK_AB_MERGE_C R9, RZ, R5, RZ ;  /* 0x00000005ff09723e */ /* 0x002fe400048060ff */
[----:B0-----:R-:W-:Y:S01]  /*1eee0*/  F2FP.SATFINITE.E5M2.F32.PACK_AB_MERGE_C R7, RZ, R4, RZ ;  /* 0x00000004ff07723e */ /* 0x001fe200048060ff */
[----:B------:R-:W-:Y:S02]  /*1eef0*/  FMUL R4, R37, UR22 ;  /* 0x0000001625047c20 */ /* 0x000fe40008400000 */
[----:B------:R-:W3:Y:S01]  /*1ef00*/  LDL.LU R37, [R1+0x258] ;  /* 0x0002580001257983 */ /* 0x000ee20000300800 */
[----:B------:R-:W-:-:S02]  /*1ef10*/  F2FP.SATFINITE.E5M2.F32.PACK_AB_MERGE_C R11, RZ, R6, RZ ;  /* 0x00000006ff0b723e */ /* 0x000fc400048060ff */
[----:B------:R-:W-:Y:S01]  /*1ef20*/  F2FP.SATFINITE.E5M2.F32.PACK_AB_MERGE_C R15, RZ, R4, RZ ;  /* 0x00000004ff0f723e */ /* 0x000fe200048060ff */
[----:B------:R-:W-:Y:S04]  /*1ef30*/  @!P6 STG.E.U8 desc[UR20][R2.64+0xe8], R13 ;  /* 0x0000e80d0200e986 */ /* 0x000fe8000c101114 */
[----:B------:R0:W-:Y:S04]  /*1ef40*/  @!P0 STG.E.U8 desc[UR20][R2.64+0xe9], R9 ;  /* 0x0000e90902008986 */ /* 0x0001e8000c101114 */
[----:B------:R1:W-:Y:S01]  /*1ef50*/  @!P5 STG.E.U8 desc[UR20][R24.64+0xe9], R11 ;  /* 0x0000e90b1800d986 */ /* 0x0003e2000c101114 */
[----:B--2---:R-:W-:-:S03]  /*1ef60*/  FMUL R5, R36, UR22 ;  /* 0x0000001624057c20 */ /* 0x004fc60008400000 */
[----:B------:R-:W2:Y:S02]  /*1ef70*/  LDL.LU R36, [R1+0x25c] ;  /* 0x00025c0001247983 */ /* 0x000ea40000300800 */
[----:B0-----:R-:W-:Y:S01]  /*1ef80*/  F2FP.SATFINITE.E5M2.F32.PACK_AB_MERGE_C R9, RZ, R5, RZ ;  /* 0x00000005ff09723e */ /* 0x001fe200048060ff */
[----:B------:R-:W-:Y:S02]  /*1ef90*/  FMUL R6, R35, UR22 ;  /* 0x0000001623067c20 */ /* 0x000fe40008400000 */
[----:B------:R-:W2:Y:S01]  /*1efa0*/  LDL.LU R35, [R1+0x260] ;  /* 0x0002600001237983 */ /* 0x000ea20000300800 */
[----:B----4-:R-:W-:-:S03]  /*1efb0*/  FMUL R4, R34, UR22 ;  /* 0x0000001622047c20 */ /* 0x010fc60008400000 */
[----:B------:R-:W4:Y:S02]  /*1efc0*/  LDL.LU R34, [R1+0x264] ;  /* 0x0002640001227983 */ /* 0x000f240000300800 */
[----:B-1----:R-:W-:Y:S01]  /*1efd0*/  F2FP.SATFINITE.E5M2.F32.PACK_AB_MERGE_C R11, RZ, R4, RZ ;  /* 0x00000004ff0b723e */ /* 0x002fe200048060ff */
[----:B-----5:R-:W-:Y:S02]  /*1efe0*/  FMUL R4, R33, UR22 ;  /* 0x0000001621047c20 */ /* 0x020fe40008400000 */
[----:B------:R-:W5:Y:S03]  /*1eff0*/  LDL.LU R33, [R1+0x268] ;  /* 0x0002680001217983 */ /* 0x000f660000300800 */
[----:B------:R-:W-:Y:S01]  /*1f000*/  F2FP.SATFINITE.E5M2.F32.PACK_AB_MERGE_C R13, RZ, R4, RZ ;  /* 0x00000004ff0d723e */ /* 0x000fe200048060ff */
        /* <DEDUP_REMOVED lines=9> */
[----:B------:R-:W-:-:S03]  /*1f0a0*/  ISETP.LT.OR P1, PT, R0, 0xf1, !P2 ;  /* 0x000000f10000780c */ /* 0x000fc60005721670 */
[----:B------:R1:W-:Y:S01]  /*1f0b0*/  @!P6 STG.E.U8 desc[UR20][R2.64+0xf0], R15 ;  /* 0x0000f00f0200e986 */ /* 0x0003e2000c101114 */
[C---:B------:R-:W-:Y:S02]  /*1f0c0*/  ISETP.LT.OR P6, PT, R0.reuse, 0xf9, !P3 ;  /* 0x000000f90000780c */ /* 0x040fe40005fc1670 */
[----:B------:R-:W-:Y:S01]  /*1f0d0*/  ISETP.LT.OR P3, PT, R0, 0xfa, !P3 ;  /* 0x000000fa0000780c */ /* 0x000fe20005f61670 */
[----:B------:R1:W-:Y:S01]  /*1f0e0*/  @!P0 STG.E.U8 desc[UR20][R2.64+0xf1], R9 ;  /* 0x0000f10902008986 */ /* 0x0003e2000c101114 */
[----:B0-----:R-:W-:Y:S02]  /*1f0f0*/  F2FP.SATFINITE.E5M2.F32.PACK_AB_MERGE_C R7, RZ, R6, RZ ;  /* 0x00000006ff07723e */ /* 0x001fe400048060ff */
[----:B-1----:R-:W-:Y:S02]  /*1f100*/  F2FP.SATFINITE.E5M2.F32.PACK_AB_MERGE_C R15, RZ, R5, RZ ;  /* 0x00000005ff0f723e */ /* 0x002fe400048060ff */
[----:B------:R-:W-:Y:S01]  /*1f110*/  F2FP.SATFINITE.E5M2.F32.PACK_AB_MERGE_C R9, RZ, R4, RZ ;  /* 0x00000004ff09723e */ /* 0x000fe200048060ff */
[----:B------:R-:W-:-:S02]  /*1f120*/  FMUL R4, R38, UR22 ;  /* 0x0000001626047c20 */ /* 0x000fc40008400000 */
[----:B------:R-:W3:Y:S04]  /*1f130*/  LDL.LU R38, [R1+0x274] ;  /* 0x0002740001267983 */ /* 0x000ee80000300800 */
[----:B------:R0:W-:Y:S01]  /*1f140*/  @!P5 STG.E.U8 desc[UR20][R24.64+0xf1], R11 ;  /* 0x0000f10b1800d986 */ /* 0x0001e2000c101114 */
[----:B------:R-:W-:Y:S01]  /*1f150*/  ISETP.LT.OR P5, PT, R0, 0xf9, !P2 ;  /* 0x000000f90000780c */ /* 0x000fe200057a1670 */
[----:B------:R-:W-:Y:S02]  /*1f160*/  FMUL R5, R37, UR22 ;  /* 0x0000001625057c20 */ /* 0x000fe40008400000 */
[----:B------:R-:W3:Y:S04]  /*1f170*/  LDL.LU R37, [R1+0x278] ;  /* 0x0002780001257983 */ /* 0x000ee80000300800 */
[----:B------:R1:W-:Y:S04]  /*1f180*/  @!P1 STG.E.U8 desc[UR20][R24.64+0xf0], R7 ;  /* 0x0000f00718009986 */ /* 0x0003e8000c101114 */
[----:B------:R-:W-:Y:S04]  /*1f190*/  @!P6 STG.E.U8 desc[UR20][R2.64+0xf8], R13 ;  /* 0x0000f80d0200e986 */ /* 0x000fe8000c101114 */
[----:B------:R4:W-:Y:S01]  /*1f1a0*/  @!P3 STG.E.U8 desc[UR20][R2.64+0xf9], R15 ;  /* 0x0000f90f0200b986 */ /* 0x0009e2000c101114 */
[----:B0-----:R-:W-:-:S03]  /*1f1b0*/  F2FP.SATFINITE.E5M2.F32.PACK_AB_MERGE_C R11, RZ, R4, RZ ;  /* 0x00000004ff0b723e */ /* 0x001fc600048060ff */
[----:B------:R0:W-:Y:S01]  /*1f1c0*/  @!P5 STG.E.U8 desc[UR20][R24.64+0xf8], R9 ;  /* 0x0000f8091800d986 */ /* 0x0001e2000c101114 */
[----:B--2---:R-:W-:-:S03]  /*1f1d0*/  FMUL R6, R36, UR22 ;  /* 0x0000001624067c20 */ /* 0x004fc60008400000 */
[----:B------:R-:W2:Y:S01]  /*1f1e0*/  LDL.LU R36, [R1+0x27c] ;  /* 0x00027c0001247983 */ /* 0x000ea20000300800 */
[----:B-1----:R-:W-:-:S03]  /*1f1f0*/  FMUL R7, R35, UR22 ;  /* 0x0000001623077c20 */ /* 0x002fc60008400000 */
        /* <DEDUP_REMOVED lines=10> */
[----:B------:R-:W-:Y:S02]  /*1f2a0*/  ISETP.GE.AND P1, PT, R32, 0x81, PT ;  /* 0x000000812000780c */ /* 0x000fe40003f26270 */
[C---:B------:R-:W-:Y:S02]  /*1f2b0*/  ISETP.LT.OR P2, PT, R0.reuse, 0xfa, !P2 ;  /* 0x000000fa0000780c */ /* 0x040fe40005741670 */
[C---:B------:R-:W-:Y:S02]  /*1f2c0*/  ISETP.LT.OR P6, PT, R0.reuse, 0x1, !P1 ;  /* 0x000000010000780c */ /* 0x040fe40004fc1670 */
[----:B------:R-:W-:Y:S02]  /*1f2d0*/  ISETP.LT.OR P3, PT, R0, 0x2, !P1 ;  /* 0x000000020000780c */ /* 0x000fe40004f61670 */
[----:B------:R-:W-:Y:S02]  /*1f2e0*/  F2FP.SATFINITE.E5M2.F32.PACK_AB_MERGE_C R5, RZ, R5, RZ ;  /* 0x00000005ff05723e */ /* 0x000fe400048060ff */
[----:B------:R-:W-:-:S05]  /*1f2f0*/  ISETP.GE.AND P0, PT, R32, 0x89, PT ;  /* 0x000000892000780c */ /* 0x000fca0003f06270 */
[----:B------:R-:W-:Y:S01]  /*1f300*/  @!P2 STG.E.U8 desc[UR20][R24.64+0xf9], R11 ;  /* 0x0000f90b1800a986 */ /* 0x000fe2000c101114 */
[----:B------:R-:W-:-:S03]  /*1f310*/  F2FP.SATFINITE.E5M2.F32.PACK_AB_MERGE_C R13, RZ, R6, RZ ;  /* 0x00000006ff0d723e */ /* 0x000fc600048060ff */
[----:B------:R0:W-:Y:S01]  /*1f320*/  @!P6 STG.E.U8 desc[UR20][R28.64], R5 ;  /* 0x000000051c00e986 */ /* 0x0001e2000c101114 */
[C---:B------:R-:W-:Y:S02]  /*1f330*/  ISETP.LT.OR P6, PT, R0.reuse, 0x2, !P0 ;  /* 0x000000020000780c */ /* 0x040fe400047c1670 */
[C---:B------:R-:W-:Y:S01]  /*1f340*/  ISETP.LT.OR P5, PT, R0.reuse, 0x1, !P0 ;  /* 0x000000010000780c */ /* 0x040fe200047a1670 */
[----:B------:R1:W-:Y:S01]  /*1f350*/  @!P3 STG.E.U8 desc[UR20][R28.64+0x1], R13 ;  /* 0x0000010d1c00b986 */ /* 0x0003e2000c101114 */
[----:B------:R-:W-:Y:S02]  /*1f360*/  ISETP.LT.OR P2, PT, R0, 0xa, !P1 ;  /* 0x0000000a0000780c */ /* 0x000fe40004f41670 */
[----:B0-----:R-:W-:Y:S02]  /*1f370*/  F2FP.SATFINITE.E5M2.F32.PACK_AB_MERGE_C R5, RZ, R3, RZ ;  /* 0x00000003ff05723e */ /* 0x001fe400048060ff */
[----:B-1----:R-:W-:Y:S01]  /*1f380*/  F2FP.SATFINITE.E5M2.F32.PACK_AB_MERGE_C R13, RZ, R2, RZ ;  /* 0x00000002ff0d723e */ /* 0x002fe200048060ff */
[----:B------:R-:W-:-:S02]  /*1f390*/  FMUL R3, R38, UR22 ;  /* 0x0000001626037c20 */ /* 0x000fc40008400000 */
[----:B------:R-:W3:Y:S01]  /*1f3a0*/  LDL.LU R38, [R1+0x294] ;  /* 0x0002940001267983 */ /* 0x000ee20000300800 */
[----:B------:R-:W-:Y:S02]  /*1f3b0*/  F2FP.SATFINITE.E5M2.F32.PACK_AB_MERGE_C R11, RZ, R4, RZ ;  /* 0x00000004ff0b723e */ /* 0x000fe400048060ff */
[----:B------:R-:W-:Y:S01]  /*1f3c0*/  ISETP.LT.OR P3, PT, R0, 0x9, !P1 ;  /* 0x000000090000780c */ /* 0x000fe20004f61670 */
[----:B------:R0:W-:Y:S01]  /*1f3d0*/  @!P6 STG.E.U8 desc[UR20][R26.64+0x1], R9 ;  /* 0x000001091a00e986 */ /* 0x0001e2000c101114 */
[----:B------:R-:W-:-:S03]  /*1f3e0*/  FMUL R2, R37, UR22 ;  /* 0x0000001625027c20 */ /* 0x000fc60008400000 */
[----:B------:R-:W3:Y:S01]  /*1f3f0*/  LDL.LU R37, [R1+0x298] ;  /* 0x0002980001257983 */ /* 0x000ee20000300800 */
[----:B------:R-:W-:Y:S02]  /*1f400*/  F2FP.SATFINITE.E5M2.F32.PACK_AB_MERGE_C R7, RZ, R7, RZ ;  /* 0x00000007ff07723e */ /* 0x000fe400048060ff */
[----:B0-----:R-:W-:-:S03]  /*1f410*/  F2FP.SATFINITE.E5M2.F32.PACK_AB_MERGE_C R9, RZ, R2, RZ ;  /* 0x00000002ff09723e */ /* 0x001fc600048060ff */
        /* <DEDUP_REMOVED lines=8> */
[----:B------:R-:W2:Y:S03]  /*1f4a0*/  LDL.LU R35, [R1+0x2a0] ;  /* 0x0002a00001237983 */ /* 0x000ea60000300800 */
[----:B------:R-:W-:Y:S01]  /*1f4b0*/  F2FP.SATFINITE.E5M2.F32.PACK_AB_MERGE_C R15, RZ, R2, RZ ;  /* 0x00000002ff0f723e */ /* 0x000fe200048060ff */
[----:B----4-:R-:W-:Y:S02]  /*1f4c0*/  FMUL R2, R34, UR22 ;  /* 0x0000001622027c20 */ /* 0x010fe40008400000 */
[----:B------:R-:W4:Y:S01]  /*1f4d0*/  LDL.LU R34, [R1+0x2a4] ;  /* 0x0002a40001227983 */ /* 0x000f220000300800 */
[----:B-----5:R-:W-:-:S03]  /*1f4e0*/  FMUL R3, R33, UR22 ;  /* 0x0000001621037c20 */ /* 0x020fc60008400000 */
[----:B------:R-:W5:Y:S01]  /*1f4f0*/  LDL.LU R33, [R1+0x2a8] ;  /* 0x0002a80001217983 */ /* 0x000f620000300800 */
[----:B---3--:R-:W-:-:S03]  /*1f500*/  FMUL R4, R31, UR22 ;  /* 0x000000161f047c20 */ /* 0x008fc60008400000 */
[----:B------:R-:W3:Y:S01]  /*1f510*/  LDL.LU R31, [R1+0x2ac] ;  /* 0x0002ac00011f7983 */ /* 0x000ee20000300800 */
[----:B0-----:R-:W-:-:S03]  /*1f520*/  FMUL R5, R30, UR22 ;  /* 0x000000161e057c20 */ /* 0x001fc60008400000 */
[----:B------:R-:W3:Y:S01]  /*1f530*/  LDL.LU R30, [R1+0x2b0] ;  /* 0x0002b000011e7983 */ /* 0x000ee20000300800 */
[C---:B------:R-:W-:Y:S02]  /*1f540*/  ISETP.LT.OR P6, PT, R0.reuse, 0xa, !P0 ;  /* 0x0000000a0000780c */ /* 0x040fe400047c1670 */
[C---:B------:R-:W-:Y:S02]  /*1f550*/  ISETP.LT.OR P5, PT, R0.reuse, 0x9, !P0 ;  /* 0x000000090000780c */ /* 0x040fe400047a1670 */
[C---:B------:R-:W-:Y:S02]  /*1f560*/  ISETP.LT.OR P3, PT, R0.reuse, 0x11, !P1 ;  /* 0x000000110000780c */ /* 0x040fe40004f61670 */
[----:B------:R-:W-:-:S07]  /*1f570*/  ISETP.LT.OR P2, PT, R0, 0x12, !P1 ;  /* 0x000000120000780c */ /* 0x000fce0004f41670 */
[----:B------:R0:W-:Y:S01]  /*1f580*/  @!P6 STG.E.U8 desc[UR20][R26.64+0x9], R7 ;  /* 0x000009071a00e986 */ /* 0x0001e2000c101114 */
[----:B------:R-:W-:-:S03]  /*1f590*/  ISETP.LT.OR P6, PT, R0, 0x12, !P0 ;  /* 0x000000120000780c */ /* 0x000fc600047c1670 */
[----:B------:R-:W-:Y:S01]  /*1f5a0*/  @!P5 STG.E.U8 desc[UR20][R26.64+0x8], R13 ;  /* 0x0000080d1a00d986 */ /* 0x000fe2000c101114 */
[----:B------:R-:W-:-:S03]  /*1f5b0*/  ISETP.LT.OR P5, PT, R0, 0x11, !P0 ;  /* 0x000000110000780c */ /* 0x000fc600047a1670 */
[----:B------:R1:W-:Y:S01]  /*1f5c0*/  @!P3 STG.E.U8 desc[UR20][R28.64+0x10], R9 ;  /* 0x000010091c00b986 */ /* 0x0003e2000c101114 */
[C---:B------:R-:W-:Y:S02]  /*1f5d0*/  ISETP.LT.OR P3, PT, R0.reuse, 0x19, !P1 ;  /* 0x000000190000780c */ /* 0x040fe40004f61670 */
[----:B0-----:R-:W-:Y:S01]  /*1f5e0*/  F2FP.SATFINITE.E5M2.F32.PACK_AB_MERGE_C R7, RZ, R2, RZ ;  /* 0x00000002ff07723e */ /* 0x001fe200048060ff */
[----:B------:R0:W-:Y:S01]  /*1f5f0*/  @!P2 STG.E.U8 desc[UR20][R28.64+0x11], R11 ;  /* 0x0000110b1c00a986 */ /* 0x0001e2000c101114 */
[----:B------:R-:W-:Y:S02]  /*1f600*/  ISETP.LT.OR P2, PT, R0, 0x1a, !P1 ;  /* 0x0000001a0000780c */ /* 0x000fe40004f41670 */
[----:B-1----:R-:W-:Y:S01]  /*1f610*/  F2FP.SATFINITE.E5M2.F32.PACK_AB_MERGE_C R9, RZ, R3, RZ ;  /* 0x00000003ff09723e */ /* 0x002fe200048060ff */
[----:B------:R-:W-:Y:S02]  /*1f620*/  FMUL R2, R38, UR22 ;  /* 0x0000001626027c20 */ /* 0x000fe40008400000 */
[----:B------:R-:W3:Y:S01]  /*1f630*/  LDL.LU R38, [R1+0x2b4] ;  /* 0x0002b40001267983 */ /* 0x000ee20000300800 */
[----:B0-----:R-:W-:-:S03]  /*1f640*/  F2FP.SATFINITE.E5M2.F32.PACK_AB_MERGE_C R11, RZ, R4, RZ ;  /* 0x00000004ff0b723e */ /* 0x001fc600048060ff */
[----:B------:R0:W-:Y:S01]  /*1f650*/  @!P6 STG.E.U8 desc[UR20][R26.64+0x11], R7 ;  /* 0x000011071a00e986 */ /* 0x0001e2000c101114 */
[----:B------:R-:W-:Y:S01]  /*1f660*/  ISETP.LT.OR P6, PT, R0, 0x1a, !P0 ;  /* 0x0000001a0000780c */ /* 0x000fe200047c1670 */
[----:B------:R-:W-:Y:S02]  /*1f670*/  FMUL R3, R37, UR22 ;  /* 0x0000001625037c20 */ /* 0x000fe40008400000 */
[----:B------:R-:W3:Y:S01]  /*1f680*/  LDL.LU R37, [R1+0x2b8] ;  /* 0x0002b80001257983 */ /* 0x000ee20000300800 */
[----:B0-----:R-:W-:-:S03]  /*1f690*/  F2FP.SATFINITE.E5M2.F32.PACK_AB_MERGE_C R7, RZ, R2, RZ ;  /* 0x00000002ff07723e */ /* 0x001fc600048060ff */
[----:B------:R-:W-:Y:S04]  /*1f6a0*/  @!P5 STG.E.U8 desc[UR20][R26.64+0x10], R15 ;  /* 0x0000100f1a00d986 */ /* 0x000fe8000c101114 */
        /* <DEDUP_REMOVED lines=13> */
[----:B------:R-:W5:Y:S02]  /*1f780*/  LDL.LU R33, [R1+0x2c8] ;  /* 0x0002c80001217983 */ /* 0x000f640000300800 */
        /* <DEDUP_REMOVED lines=8> */
[----:B------:R-:W-:Y:S02]  /*1f810*/  F2FP.SATFINITE.E5M2.F32.PACK_AB_MERGE_C R5, RZ, R5, RZ ;  /* 0x00000005ff05723e */ /* 0x000fe400048060ff */
[----:B------:R-:W-:-:S05]  /*1f820*/  ISETP.LT.OR P6, PT, R0, 0x22, !P0 ;  /* 0x000000220000780c */ /* 0x000fca00047c1670 */
[----:B------:R0:W-:Y:S01]  /*1f830*/  @!P5 STG.E.U8 desc[UR20][R26.64+0x18], R5 ;  /* 0x000018051a00d986 */ /* 0x0001e2000c101114 */
[----:B------:R-:W-:-:S03]  /*1f840*/  ISETP.LT.OR P5, PT, R0, 0x21, !P0 ;  /* 0x000000210000780c */ /* 0x000fc600047a1670 */
[----:B------:R-:W-:Y:S01]  /*1f850*/  @!P3 STG.E.U8 desc[UR20][R28.64+0x20], R9 ;  /* 0x000020091c00b986 */ /* 0x000fe2000c101114 */
[----:B------:R-:W-:-:S03]  /*1f860*/  ISETP.LT.OR P3, PT, R0, 0x29, !P1 ;  /* 0x000000290000780c */ /* 0x000fc60004f61670 */
[----:B------:R1:W-:Y:S01]  /*1f870*/  @!P2 STG.E.U8 desc[UR20][R28.64+0x21], R11 ;  /* 0x0000210b1c00a986 */ /* 0x0003e2000c101114 */
[----:B------:R-:W-:Y:S02]  /*1f880*/  ISETP.LT.OR P2, PT, R0, 0x2a, !P1 ;  /* 0x0000002a0000780c */ /* 0x000fe40004f41670 */
[----:B0-----:R-:W-:Y:S02]  /*1f890*/  F2FP.SATFINITE.E5M2.F32.PACK_AB_MERGE_C R5, RZ, R3, RZ ;  /* 0x00000003ff05723e */ /* 0x001fe400048060ff */
[----:B-1----:R-:W-:Y:S01]  /*1f8a0*/  F2FP.SATFINITE.E5M2.F32.PACK_AB_MERGE_C R11, RZ, R2, RZ ;  /* 0x00000002ff0b723e */ /* 0x002fe200048060ff */
[----:B------:R-:W-:Y:S02]  /*1f8b0*/  FMUL R2, R38, UR22 ;  /* 0x0000001626027c20 */ /* 0x000fe40008400000 */
[----:B------:R-:W3:Y:S01]  /*1f8c0*/  LDL.LU R38, [R1+0x2d4] ;  /* 0x0002d40001267983 */ /* 0x000ee20000300800 */
[----:B------:R-:W-:-:S03]  /*1f8d0*/  F2FP.SATFINITE.E5M2.F32.PACK_AB_MERGE_C R9, RZ, R4, RZ ;  /* 0x00000004ff09723e */ /* 0x000fc600048060ff */
[----:B------:R-:W-:Y:S01]  /*1f8e0*/  @!P6 STG.E.U8 desc[UR20][R26.64+0x21], R5 ;  /* 0x000021051a00e986 */ /* 0x000fe2000c101114 */
[----:B------:R-:W-:Y:S01]  /*1f8f0*/  ISETP.LT.OR P6, PT, R0, 0x2a, !P0 ;  /* 0x0000002a0000780c */ /* 0x000fe200047c1670 */
[----:B------:R-:W-:Y:S02]  /*1f900*/  FMUL R3, R37, UR22 ;  /* 0x0000001625037c20 */ /* 0x000fe40008400000 */
[----:B------:R-:W3:Y:S04]  /*1f910*/  LDL.LU R37, [R1+0x2d8] ;  /* 0x0002d80001257983 */ /* 0x000ee80000300800 */
[----:B------:R-:W-:Y:S04]  /*1f920*/  @!P5 STG.E.U8 desc[UR20][R26.64+0x20], R13 ;  /* 0x0000200d1a00d986 */ /* 0x000fe8000c101114 */
[----:B------:R0:W-:Y:S04]  /*1f930*/  @!P3 STG.E.U8 desc[UR20][R28.64+0x28], R7 ;  /* 0x000028071c00b986 */ /* 0x0001e8000c101114 */
[----:B------:R1:W-:Y:S01]  /*1f940*/  @!P2 STG.E.U8 desc[UR20][R28.64+0x29], R9 ;  /* 0x000029091c00a986 */ /* 0x0003e2000c101114 */
[----:B0-----:R-:W-:-:S02]  /*1f950*/  F2FP.SATFINITE.E5M2.F32.PACK_AB_MERGE_C R7, RZ, R2, RZ ;  /* 0x00000002ff07723e */ /* 0x001fc400048060ff */
[----:B-1----:R-:W-:-:S03]  /*1f960*/  F2FP.SATFINITE.E5M2.F32.PACK_AB_MERGE_C R9, RZ, R3, RZ ;  /* 0x00000003ff09723e */ /* 0x002fc600048060ff */
[----:B------:R0:W-:Y:S01]  /*1f970*/  @!P6 STG.E.U8 desc[UR20][R26.64+0x29], R7 ;  /* 0x000029071a00e986 */ /* 0x0001e2000c101114 */
[----:B--2---:R-:W-:-:S03]  /*1f980*/  FMUL R4, R36, UR22 ;  /* 0x0000001624047c20 */ /* 0x004fc60008400000 */
[----:B------:R-:W2:Y:S02]  /*1f990*/  LDL.LU R36, [R1+0x2dc] ;  /* 0x0002dc0001247983 */ /* 0x000ea40000300800 */
[----:B------:R-:W-:Y:S01]  /*1f9a0*/  F2FP.SATFINITE.E5M2.F32.PACK_AB_MERGE_C R13, RZ, R4, RZ ;  /* 0x00000004ff0d723e */ /* 0x000fe200048060ff */
        /* <DEDUP_REMOVED lines=15> */
[----:B------:R-:W-:Y:S01]  /*1faa0*/  @!P5 STG.E.U8 desc[UR20][R26.64+0x28], R11 ;  /* 0x0000280b1a00d986 */ /* 0x000fe2000c101114 */
[----:B------:R-:W-:-:S03]  /*1fab0*/  ISETP.LT.OR P5, PT, R0, 0x31, !P0 ;  /* 0x000000310000780c */ /* 0x000fc600047a1670 */
[----:B------:R0:W-:Y:S01]  /*1fac0*/  @!P2 STG.E.U8 desc[UR20][R28.64+0x31], R13 ;  /* 0x0000310d1c00a986 */ /* 0x0001e2000c101114 */
[----:B------:R-:W-:-:S03]  /*1fad0*/  ISETP.LT.OR P2, PT, R0, 0x3a, !P1 ;  /* 0x0000003a0000780c */ /* 0x000fc60004f41670 */
[----:B------:R1:W-:Y:S01]  /*1fae0*/  @!P3 STG.E.U8 desc[UR20][R28.64+0x30], R9 ;  /* 0x000030091c00b986 */ /* 0x0003e2000c101114 */
[----:B------:R-:W-:Y:S02]  /*1faf0*/  ISETP.LT.OR P3, PT, R0, 0x39, !P1 ;  /* 0x000000390000780c */ /* 0x000fe40004f61670 */
[----:B------:R-:W-:Y:S02]  /*1fb00*/  F2FP.SATFINITE.E5M2.F32.PACK_AB_MERGE_C R5, RZ, R5, RZ ;  /* 0x00000005ff05723e */ /* 0x000fe400048060ff */
[----:B0-----:R-:W-:Y:S02]  /*1fb10*/  F2FP.SATFINITE.E5M2.F32.PACK_AB_MERGE_C R13, RZ, R2, RZ ;  /* 0x00000002ff0d723e */ /* 0x001fe400048060ff */
[----:B-1----:R-:W-:Y:S01]  /*1fb20*/  F2FP.SATFINITE.E5M2.F32.PACK_AB_MERGE_C R9, RZ, R3, RZ ;  /* 0x00000003ff09723e */ /* 0x002fe200048060ff */
[----:B------:R-:W-:Y:S02]  /*1fb30*/  FMUL R3, R38, UR22 ;  /* 0x0000001626037c20 */ /* 0x000fe40008400000 */
[----:B------:R-:W3:Y:S01]  /*1fb40*/  LDL.LU R38, [R1+0x2f4] ;  /* 0x0002f40001267983 */ /* 0x000ee20000300800 */
[----:B------:R-:W-:-:S03]  /*1fb50*/  F2FP.SATFINITE.E5M2.F32.PACK_AB_MERGE_C R11, RZ, R4, RZ ;  /* 0x00000004ff0b723e */ /* 0x000fc600048060ff */
[----:B------:R0:W-:Y:S01]  /*1fb60*/  @!P6 STG.E.U8 desc[UR20][R26.64+0x31], R7 ;  /* 0x000031071a00e986 */ /* 0x0001e2000c101114 */
[----:B------:R-:W-:-:S03]  /*1fb70*/  FMUL R2, R37, UR22 ;  /* 0x0000001625027c20 */ /* 0x000fc60008400000 */
[----:B------:R-:W3:Y:S01]  /*1fb80*/  LDL.LU R37, [R1+0x2f8] ;  /* 0x0002f80001257983 */ /* 0x000ee20000300800 */
[----:B------:R-:W-:Y:S02]  /*1fb90*/  ISETP.LT.OR P6, PT, R0, 0x3a, !P0 ;  /* 0x0000003a0000780c */ /* 0x000fe400047c1670 */
[----:B0-----:R-:W-:Y:S01]  /*1fba0*/  F2FP.SATFINITE.E5M2.F32.PACK_AB_MERGE_C R7, RZ, R2, RZ ;  /* 0x00000002ff07723e */ /* 0x001fe200048060ff */
[----:B------:R0:W-:Y:S04]  /*1fbb0*/  @!P5 STG.E.U8 desc[UR20][R26.64+0x30], R5 ;  /* 0x000030051a00d986 */ /* 0x0001e8000c101114 */
[----:B------:R-:W-:Y:S04]  /*1fbc0*/  @!P2 STG.E.U8 desc[UR20][R28.64+0x39], R11 ;  /* 0x0000390b1c00a986 */ /* 0x000fe8000c101114 */
[----:B------:R1:W-:Y:S01]  /*1fbd0*/  @!P3 STG.E.U8 desc[UR20][R28.64+0x38], R9 ;  /* 0x000038091c00b986 */ /* 0x0003e2000c101114 */
[----:B0-----:R-:W-:-:S05]  /*1fbe0*/  F2FP.SATFINITE.E5M2.F32.PACK_AB_MERGE_C R5, RZ, R3, RZ ;  /* 0x00000003ff05723e */ /* 0x001fca00048060ff */
        /* <DEDUP_REMOVED lines=42> */
[----:B------:R-:W-:Y:S01]  /*1fe90*/  F2FP.SATFINITE.E5M2.F32.PACK_AB_MERGE_C R11, RZ, R4, RZ ;  /* 0x00000004ff0b723e */ /* 0x000fe200048060ff */
[----:B------:R-:W-:Y:S02]  /*1fea0*/  FMUL R2, R35, UR22 ;  /* 0x0000001623027c20 */ /* 0x000fe40008400000 */
[----:B------:R-:W2:Y:S03]  /*1feb0*/  LDL.LU R35, [R1+0x320] ;  /* 0x0003200001237983 */ /* 0x000ea60000300800 */
[----:B-1----:R-:W-:Y:S01]  /*1fec0*/  F2FP.SATFINITE.E5M2.F32.PACK_AB_MERGE_C R13, RZ, R2, RZ ;  /* 0x00000002ff0d723e */ /* 0x002fe200048060ff */
        /* <DEDUP_REMOVED lines=146> */
[----:B------:R-:W-:-:S03]  /*207f0*/  FMUL R3, R37, UR22 ;  /* 0x0000001625037c20 */ /* 0x000fc60008400000 */
[----:B------:R-:W3:Y:S04]  /*20800*/  LDL.LU R37, [R1+0x398] ;  /* 0x0003980001257983 */ /* 0x000ee80000300800 */
[----:B------:R-:W-:Y:S04]  /*20810*/  @!P5 STG.E.U8 desc[UR20][R26.64+0x80], R13 ;  /* 0x0000800d1a00d986 */ /* 0x000fe8000c101114 */
[----:B------:R0:W-:Y:S04]  /*20820*/  @!P3 STG.E.U8 desc[UR20][R28.64+0x88], R7 ;  /* 0x000088071c00b986 */ /* 0x0001e8000c101114 */
[----:B------:R1:W-:Y:S01]  /*20830*/  @!P2 STG.E.U8 desc[UR20][R28.64+0x89], R9 ;  /* 0x000089091c00a986 */ /* 0x0003e2000c101114 */
[----:B0-----:R-:W-:-:S02]  /*20840*/  F2FP.SATFINITE.E5M2.F32.PACK_AB_MERGE_C R7, RZ, R2, RZ ;  /* 0x00000002ff07723e */ /* 0x001fc400048060ff */
[----:B-1----:R-:W-:Y:S01]  /*20850*/  F2FP.SATFINITE.E5M2.F32.PACK_AB_MERGE_C R9, RZ, R3, RZ ;  /* 0x00000003ff09723e */ /* 0x002fe200048060ff */
[----:B--2---:R-:W-:Y:S02]  /*20860*/  FMUL R4, R36, UR22 ;  /* 0x0000001624047c20 */ /* 0x004fe40008400000 */
[----:B------:R-:W2:Y:S03]  /*20870*/  LDL.LU R36, [R1+0x39c] ;  /* 0x00039c0001247983 */ /* 0x000ea60000300800 */
[----:B------:R-:W-:Y:S01]  /*20880*/  F2FP.SATFINITE.E5M2.F32.PACK_AB_MERGE_C R13, RZ, R4, RZ ;  /* 0x00000004ff0d723e */ /* 0x000fe200048060ff */
[----:B------:R-:W-:Y:S02]  /*20890*/  FMUL R5, R35, UR22 ;  /* 0x0000001623057c20 */ /* 0x000fe40008400000 */
[----:B------:R-:W2:Y:S01]  /*208a0*/  LDL.LU R35, [R1+0x3a0] ;  /* 0x0003a00001237983 */ /* 0x000ea20000300800 */
[----:B----4-:R-:W-:-:S03]  /*208b0*/  FMUL R2, R34, UR22 ;  /* 0x0000001622027c20 */ /* 0x010fc60008400000 */
[----:B------:R-:W4:Y:S01]  /*208c0*/  LDL.LU R34, [R1+0x3a4] ;  /* 0x0003a40001227983 */ /* 0x000f220000300800 */
[----:B-----5:R-:W-:-:S03]  /*208d0*/  FMUL R3, R33, UR22 ;  /* 0x0000001621037c20 */ /* 0x020fc60008400000 */
[----:B------:R-:W5:Y:S01]  /*208e0*/  LDL.LU R33, [R1+0x3a8] ;  /* 0x0003a80001217983 */ /* 0x000f620000300800 */
        /* <DEDUP_REMOVED lines=16> */
[----:B------:R-:W-:Y:S01]  /*209f0*/  @!P2 STG.E.U8 desc[UR20][R28.64+0x91], R13 ;  /* 0x0000910d1c00a986 */ /* 0x000fe2000c101114 */
[----:B------:R-:W-:Y:S02]  /*20a00*/  ISETP.LT.OR P2, PT, R0, 0x9a, !P1 ;  /* 0x0000009a0000780c */ /* 0x000fe40004f41670 */
        /* <DEDUP_REMOVED lines=82> */
[----:B------:R0:W-:Y:S01]  /*20f30*/  @!P6 STG.E.U8 desc[UR20][R26.64+0xb1], R7 ;  /* 0x0000b1071a00e986 */ /* 0x0001e2000c101114 */
[----:B------:R-:W-:-:S03]  /*20f40*/  FMUL R3, R38, UR22 ;  /* 0x0000001626037c20 */ /* 0x000fc60008400000 */
[----:B------:R-:W3:Y:S01]  /*20f50*/  LDL.LU R38, [R1+0x3f4] ;  /* 0x0003f40001267983 */ /* 0x000ee20000300800 */
[----:B------:R-:W-:Y:S02]  /*20f60*/  F2FP.SATFINITE.E5M2.F32.PACK_AB_MERGE_C R11, RZ, R4, RZ ;  /* 0x00000004ff0b723e */ /* 0x000fe400048060ff */
[----:B------:R-:W-:Y:S01]  /*20f70*/  ISETP.LT.OR P6, PT, R0, 0xba, !P0 ;  /* 0x000000ba0000780c */ /* 0x000fe200047c1670 */
[----:B------:R-:W-:Y:S02]  /*20f80*/  FMUL R2, R37, UR22 ;  /* 0x0000001625027c20 */ /* 0x000fe40008400000 */
[----:B------:R-:W3:Y:S03]  /*20f90*/  LDL.LU R37, [R1+0x3f8] ;  /* 0x0003f80001257983 */ /* 0x000ee60000300800 */
        /* <DEDUP_REMOVED lines=31> */
[----:B-1----:R-:W-:-:S03]  /*21190*/  F2FP.SATFINITE.E5M2.F32.PACK_AB_MERGE_C R9, RZ, R3, RZ ;  /* 0x00000003ff09723e */ /* 0x002fc600048060ff */
[----:B------:R0:W-:Y:S01]  /*211a0*/  @!P6 STG.E.U8 desc[UR20][R26.64+0xc1], R7 ;  /* 0x0000c1071a00e986 */ /* 0x0001e2000c101114 */
[----:B------:R-:W-:Y:S01]  /*211b0*/  FMUL R2, R38, UR22 ;  /* 0x0000001626027c20 */ /* 0x000fe20008400000 */
[----:B------:R-:W-:Y:S02]  /*211c0*/  ISETP.LT.OR P6, PT, R0, 0xca, !P0 ;  /* 0x000000ca0000780c */ /* 0x000fe400047c1670 */
[----:B------:R-:W3:Y:S01]  /*211d0*/  LDL.LU R38, [R1+0x414] ;  /* 0x0004140001267983 */ /* 0x000ee20000300800 */
[----:B------:R-:W-:Y:S01]  /*211e0*/  F2FP.SATFINITE.E5M2.F32.PACK_AB_MERGE_C R13, RZ, R4, RZ ;  /* 0x00000004ff0d723e */ /* 0x000fe200048060ff */
        /* <DEDUP_REMOVED lines=24> */
[C---:B------:R-:W-:Y:S01]  /*21370*/  ISETP.LT.OR P3, PT, R0.reuse, 0xd1, !P1 ;  /* 0x000000d10000780c */ /* 0x040fe20004f61670 */
[----:B------:R-:W3:Y:S01]  /*21380*/  LDL.LU R40, [R1+0x434] ;  /* 0x0004340001287983 */ /* 0x000ee20000300800 */
[C---:B------:R-:W-:Y:S02]  /*21390*/  ISETP.LT.OR P2, PT, R0.reuse, 0xd2, !P1 ;  /* 0x000000d20000780c */ /* 0x040fe40004f41670 */
[----:B------:R-:W-:Y:S02]  /*213a0*/  ISETP.LT.OR P6, PT, R0, 0xd2, !P0 ;  /* 0x000000d20000780c */ /* 0x000fe400047c1670 */
[----:B------:R-:W-:-:S05]  /*213b0*/  F2FP.SATFINITE.E5M2.F32.PACK_AB_MERGE_C R5, RZ, R5, RZ ;  /* 0x00000005ff05723e */ /* 0x000fca00048060ff */
[----:B------:R0:W-:Y:S01]  /*213c0*/  @!P5 STG.E.U8 desc[UR20][R26.64+0xc8], R5 ;  /* 0x0000c8051a00d986 */ /* 0x0001e2000c101114 */
[----:B------:R-:W-:-:S03]  /*213d0*/  ISETP.LT.OR P5, PT, R0, 0xd1, !P0 ;  /* 0x000000d10000780c */ /* 0x000fc600047a1670 */
[----:B------:R-:W-:Y:S01]  /*213e0*/  @!P3 STG.E.U8 desc[UR20][R28.64+0xd0], R9 ;  /* 0x0000d0091c00b986 */ /* 0x000fe2000c101114 */
[----:B------:R-:W-:-:S03]  /*213f0*/  ISETP.LT.OR P3, PT, R0, 0xd9, !P1 ;  /* 0x000000d90000780c */ /* 0x000fc60004f61670 */
[----:B------:R1:W-:Y:S01]  /*21400*/  @!P2 STG.E.U8 desc[UR20][R28.64+0xd1], R11 ;  /* 0x0000d10b1c00a986 */ /* 0x0003e2000c101114 */
[----:B0-----:R-:W-:Y:S02]  /*21410*/  F2FP.SATFINITE.E5M2.F32.PACK_AB_MERGE_C R5, RZ, R3, RZ ;  /* 0x00000003ff05723e */ /* 0x001fe400048060ff */
[----:B------:R-:W-:-:S03]  /*21420*/  ISETP.LT.OR P2, PT, R0, 0xda, !P1 ;  /* 0x000000da0000780c */ /* 0x000fc60004f41670 */
[----:B------:R-:W-:Y:S01]  /*21430*/  @!P6 STG.E.U8 desc[UR20][R26.64+0xd1], R5 ;  /* 0x0000d1051a00e986 */ /* 0x000fe2000c101114 */
[----:B-1----:R-:W-:Y:S02]  /*21440*/  F2FP.SATFINITE.E5M2.F32.PACK_AB_MERGE_C R11, RZ, R2, RZ ;  /* 0x00000002ff0b723e */ /* 0x002fe400048060ff */
[----:B------:R-:W-:Y:S01]  /*21450*/  ISETP.LT.OR P6, PT, R0, 0xda, !P0 ;  /* 0x000000da0000780c */ /* 0x000fe200047c1670 */
[----:B------:R-:W-:Y:S02]  /*21460*/  FMUL R2, R38, UR22 ;  /* 0x0000001626027c20 */ /* 0x000fe40008400000 */
[----:B------:R-:W3:Y:S01]  /*21470*/  LDL.LU R38, [R1+0x438] ;  /* 0x0004380001267983 */ /* 0x000ee20000300800 */
[----:B------:R-:W-:Y:S01]  /*21480*/  F2FP.SATFINITE.E5M2.F32.PACK_AB_MERGE_C R9, RZ, R4, RZ ;  /* 0x00000004ff09723e */ /* 0x000fe200048060ff */
        /* <DEDUP_REMOVED lines=14> */
[----:B------:R-:W4:Y:S02]  /*21570*/  LDL.LU R34, [R1+0x448] ;  /* 0x0004480001227983 */ /* 0x000f240000300800 */
[----:B0-----:R-:W-:Y:S01]  /*21580*/  F2FP.SATFINITE.E5M2.F32.PACK_AB_MERGE_C R7, RZ, R2, RZ ;  /* 0x00000002ff07723e */ /* 0x001fe200048060ff */
[----:B-----5:R-:W-:Y:S02]  /*21590*/  FMUL R3, R33, UR22 ;  /* 0x0000001621037c20 */ /* 0x020fe40008400000 */
[----:B------:R-:W5:Y:S01]  /*215a0*/  LDL.LU R33, [R1+0x44c] ;  /* 0x00044c0001217983 */ /* 0x000f620000300800 */
[----:B---3--:R-:W-:-:S03]  /*215b0*/  FMUL R4, R31, UR22 ;  /* 0x000000161f047c20 */ /* 0x008fc60008400000 */
        /* <DEDUP_REMOVED lines=13> */
[----:B------:R-:W-:Y:S02]  /*21690*/  F2FP.SATFINITE.E5M2.F32.PACK_AB_MERGE_C R5, RZ, R5, RZ ;  /* 0x00000005ff05723e */ /* 0x000fe400048060ff */
[----:B0-----:R-:W-:Y:S01]  /*216a0*/  F2FP.SATFINITE.E5M2.F32.PACK_AB_MERGE_C R11, RZ, R4, RZ ;  /* 0x00000004ff0b723e */ /* 0x001fe200048060ff */
[----:B------:R-:W-:Y:S01]  /*216b0*/  @!P6 STG.E.U8 desc[UR20][R26.64+0xe1], R7 ;  /* 0x0000e1071a00e986 */ /* 0x000fe2000c101114 */
[C---:B------:R-:W-:Y:S02]  /*216c0*/  ISETP.LT.OR P6, PT, R0.reuse, 0xea, !P0 ;  /* 0x000000ea0000780c */ /* 0x040fe400047c1670 */
[----:B-1----:R-:W-:Y:S01]  /*216d0*/  F2FP.SATFINITE.E5M2.F32.PACK_AB_MERGE_C R9, RZ, R3, RZ ;  /* 0x00000003ff09723e */ /* 0x002fe200048060ff */
[----:B------:R0:W-:Y:S01]  /*216e0*/  @!P5 STG.E.U8 desc[UR20][R26.64+0xe0], R5 ;  /* 0x0000e0051a00d986 */ /* 0x0001e2000c101114 */
[----:B------:R-:W-:-:S03]  /*216f0*/  ISETP.LT.OR P5, PT, R0, 0xe9, !P0 ;  /* 0x000000e90000780c */ /* 0x000fc600047a1670 */
[----:B------:R-:W-:Y:S01]  /*21700*/  @!P2 STG.E.U8 desc[UR20][R28.64+0xe9], R11 ;  /* 0x0000e90b1c00a986 */ /* 0x000fe2000c101114 */
[----:B------:R-:W-:Y:S01]  /*21710*/  ISETP.LT.OR P2, PT, R0, 0xf2, !P1 ;  /* 0x000000f20000780c */ /* 0x000fe20004f41670 */
[----:B------:R-:W-:Y:S02]  /*21720*/  FMUL R3, R40, UR22 ;  /* 0x0000001628037c20 */ /* 0x000fe40008400000 */
[----:B------:R1:W-:Y:S01]  /*21730*/  @!P3 STG.E.U8 desc[UR20][R28.64+0xe8], R9 ;  /* 0x0000e8091c00b986 */ /* 0x0003e2000c101114 */
[----:B------:R-:W-:Y:S02]  /*21740*/  ISETP.LT.OR P3, PT, R0, 0xf1, !P1 ;  /* 0x000000f10000780c */ /* 0x000fe40004f61670 */
[----:B------:R-:W-:Y:S01]  /*21750*/  F2FP.SATFINITE.E5M2.F32.PACK_AB_MERGE_C R13, RZ, R2, RZ ;  /* 0x00000002ff0d723e */ /* 0x000fe200048060ff */
[----:B------:R-:W-:Y:S01]  /*21760*/  FMUL R2, R38, UR22 ;  /* 0x0000001626027c20 */ /* 0x000fe20008400000 */
[----:B------:R-:W-:Y:S01]  /*21770*/  FMUL R4, R37, UR22 ;  /* 0x0000001625047c20 */ /* 0x000fe20008400000 */
[----:B------:R-:W-:-:S03]  /*21780*/  F2FP.SATFINITE.E5M2.F32.PACK_AB_MERGE_C R3, RZ, R3, RZ ;  /* 0x00000003ff03723e */ /* 0x000fc600048060ff */
[----:B0-----:R-:W-:Y:S02]  /*21790*/  F2FP.SATFINITE.E5M2.F32.PACK_AB_MERGE_C R5, RZ, R2, RZ ;  /* 0x00000002ff05723e */ /* 0x001fe400048060ff */
[----:B------:R-:W-:Y:S01]  /*217a0*/  F2FP.SATFINITE.E5M2.F32.PACK_AB_MERGE_C R7, RZ, R4, RZ ;  /* 0x00000004ff07723e */ /* 0x000fe200048060ff */
[----:B------:R-:W-:Y:S01]  /*217b0*/  @!P5 STG.E.U8 desc[UR20][R26.64+0xe8], R13 ;  /* 0x0000e80d1a00d986 */ /* 0x000fe2000c101114 */
[----:B------:R-:W-:-:S03]  /*217c0*/  ISETP.LT.OR P5, PT, R0, 0xf1, !P0 ;  /* 0x000000f10000780c */ /* 0x000fc600047a1670 */
[----:B------:R-:W-:Y:S01]  /*217d0*/  @!P6 STG.E.U8 desc[UR20][R26.64+0xe9], R3 ;  /* 0x0000e9031a00e986 */ /* 0x000fe2000c101114 */
[----:B------:R-:W-:-:S03]  /*217e0*/  ISETP.LT.OR P6, PT, R0, 0xf2, !P0 ;  /* 0x000000f20000780c */ /* 0x000fc600047c1670 */
[----:B------:R0:W-:Y:S01]  /*217f0*/  @!P2 STG.E.U8 desc[UR20][R28.64+0xf1], R7 ;  /* 0x0000f1071c00a986 */ /* 0x0001e2000c101114 */
[C---:B------:R-:W-:Y:S02]  /*21800*/  ISETP.LT.OR P2, PT, R0.reuse, 0xf9, !P1 ;  /* 0x000000f90000780c */ /* 0x040fe40004f41670 */
[C---:B------:R-:W-:Y:S01]  /*21810*/  ISETP.LT.OR P1, PT, R0.reuse, 0xfa, !P1 ;  /* 0x000000fa0000780c */ /* 0x040fe20004f21670 */
[----:B------:R3:W-:Y:S01]  /*21820*/  @!P3 STG.E.U8 desc[UR20][R28.64+0xf0], R5 ;  /* 0x0000f0051c00b986 */ /* 0x0007e2000c101114 */
[C---:B------:R-:W-:Y:S02]  /*21830*/  ISETP.LT.OR P3, PT, R0.reuse, 0xf9, !P0 ;  /* 0x000000f90000780c */ /* 0x040fe40004761670 */
[----:B------:R-:W-:Y:S01]  /*21840*/  ISETP.LT.OR P0, PT, R0, 0xfa, !P0 ;  /* 0x000000fa0000780c */ /* 0x000fe20004701670 */
[----:B--2---:R-:W-:-:S05]  /*21850*/  FMUL R2, R36, UR22 ;  /* 0x0000001624027c20 */ /* 0x004fca0008400000 */
[----:B-1----:R-:W-:-:S05]  /*21860*/  F2FP.SATFINITE.E5M2.F32.PACK_AB_MERGE_C R9, RZ, R2, RZ ;  /* 0x00000002ff09723e */ /* 0x002fca00048060ff */
[----:B------:R1:W-:Y:S01]  /*21870*/  @!P5 STG.E.U8 desc[UR20][R26.64+0xf0], R9 ;  /* 0x0000f0091a00d986 */ /* 0x0003e2000c101114 */
[----:B------:R-:W-:-:S05]  /*21880*/  FMUL R0, R35, UR22 ;  /* 0x0000001623007c20 */ /* 0x000fca0008400000 */
[----:B0-----:R-:W-:Y:S01]  /*21890*/  F2FP.SATFINITE.E5M2.F32.PACK_AB_MERGE_C R7, RZ, R0, RZ ;  /* 0x00000000ff07723e */ /* 0x001fe200048060ff */
[----:B----4-:R-:W-:Y:S01]  /*218a0*/  FMUL R2, R34, UR22 ;  /* 0x0000001622027c20 */ /* 0x010fe20008400000 */
[----:B-----5:R-:W-:-:S04]  /*218b0*/  FMUL R3, R33, UR22 ;  /* 0x0000001621037c20 */ /* 0x020fc80008400000 */
[----:B------:R-:W-:Y:S02]  /*218c0*/  F2FP.SATFINITE.E5M2.F32.PACK_AB_MERGE_C R11, RZ, R2, RZ ;  /* 0x00000002ff0b723e */ /* 0x000fe400048060ff */
[----:B------:R-:W-:Y:S01]  /*218d0*/  F2FP.SATFINITE.E5M2.F32.PACK_AB_MERGE_C R3, RZ, R3, RZ ;  /* 0x00000003ff03723e */ /* 0x000fe200048060ff */
[----:B------:R1:W-:Y:S01]  /*218e0*/  @!P6 STG.E.U8 desc[UR20][R26.64+0xf1], R7 ;  /* 0x0000f1071a00e986 */ /* 0x0003e2000c101114 */
[----:B---3--:R-:W-:Y:S01]  /*218f0*/  FMUL R4, R31, UR22 ;  /* 0x000000161f047c20 */ /* 0x008fe20008400000 */
[----:B------:R-:W-:-:S04]  /*21900*/  FMUL R5, R30, UR22 ;  /* 0x000000161e057c20 */ /* 0x000fc80008400000 */
[----:B------:R-:W-:Y:S02]  /*21910*/  F2FP.SATFINITE.E5M2.F32.PACK_AB_MERGE_C R13, RZ, R4, RZ ;  /* 0x00000004ff0d723e */ /* 0x000fe400048060ff */
[----:B------:R-:W-:Y:S01]  /*21920*/  F2FP.SATFINITE.E5M2.F32.PACK_AB_MERGE_C R5, RZ, R5, RZ ;  /* 0x00000005ff05723e */ /* 0x000fe200048060ff */
[----:B------:R1:W-:Y:S04]  /*21930*/  @!P2 STG.E.U8 desc[UR20][R28.64+0xf8], R11 ;  /* 0x0000f80b1c00a986 */ /* 0x0003e8000c101114 */
[----:B------:R1:W-:Y:S04]  /*21940*/  @!P1 STG.E.U8 desc[UR20][R28.64+0xf9], R3 ;  /* 0x0000f9031c009986 */ /* 0x0003e8000c101114 */
[----:B------:R1:W-:Y:S04]  /*21950*/  @!P3 STG.E.U8 desc[UR20][R26.64+0xf8], R13 ;  /* 0x0000f80d1a00b986 */ /* 0x0003e8000c101114 */
[----:B------:R1:W-:Y:S02]  /*21960*/  @!P0 STG.E.U8 desc[UR20][R26.64+0xf9], R5 ;  /* 0x0000f9051a008986 */ /* 0x0003e4000c101114 */
.L_x_552:
[----:B------:R-:W-:Y:S05]  /*21970*/  BSYNC B0 ;  /* 0x0000000000007941 */ /* 0x000fea0003800000 */
.L_x_38:
[----:B-12---:R-:W2:Y:S04]  /*21980*/  LDL.LU R3, [R1+0x460] ;  /* 0x0004600001037983 */ /* 0x006ea80000300800 */
[----:B------:R-:W2:Y:S01]  /*21990*/  LDL.LU R2, [R1+0x464] ;  /* 0x0004640001027983 */ /* 0x000ea20000300800 */
[----:B------:R-:W-:Y:S01]  /*219a0*/  ULDC UR6, c[0x0][0xc] ;  /* 0x0000030000067ab9 */ /* 0x000fe20000000800 */
[----:B------:R-:W-:Y:S01]  /*219b0*/  ULDC UR7, c[0x0][0x10] ;  /* 0x0000040000077ab9 */ /* 0x000fe20000000800 */
[----:B---34-:R-:W2:Y:S01]  /*219c0*/  LDC R5, c[0x0][0x14] ;  /* 0x00000500ff057b82 */ /* 0x018ea20000000800 */
[----:B------:R-:W-:Y:S01]  /*219d0*/  UIMAD.WIDE.U32 UR6, UR6, UR7, URZ ;  /* 0x00000007060672a5 */ /* 0x000fe2000f8e003f */
[----:B-----5:R-:W-:Y:S01]  /*219e0*/  PRMT R0, RZ, 0x7610, R0 ;  /* 0x00007610ff007816 */ /* 0x020fe20000000000 */
[----:B------:R-:W-:-:S04]  /*219f0*/  UMOV UR10, 0xffffffff ;  /* 0xffffffff000a7882 */ /* 0x000fc80000000000 */
[----:B--2---:R-:W-:-:S04]  /*21a00*/  IMAD.WIDE.U32 R2, R5, UR6, R2 ;  /* 0x0000000605027c25 */ /* 0x004fc8000f8e0002 */
[----:B------:R-:W-:Y:S01]  /*21a10*/  IMAD R5, R5, UR7, RZ ;  /* 0x0000000705057c24 */ /* 0x000fe2000f8e02ff */
[----:B------:R-:W-:Y:S01]  /*21a20*/  ULDC.64 UR6, c[0x0][0x650] ;  /* 0x0001940000067ab9 */ /* 0x000fe20000000a00 */
[----:B------:R-:W-:Y:S01]  /*21a30*/  IMAD.MOV.U32 R11, RZ, RZ, R2 ;  /* 0x000000ffff0b7224 */ /* 0x000fe200078e0002 */
[----:B------:R-:W-:Y:S01]  /*21a40*/  ISETP.GE.U32.AND P0, PT, R2, UR6, PT ;  /* 0x0000000602007c0c */ /* 0x000fe2000bf06070 */
[----:B------:R-:W-:Y:S02]  /*21a50*/  IMAD.IADD R13, R3, 0x1, R5 ;  /* 0x00000001030d7824 */ /* 0x000fe400078e0205 */
[----:B------:R-:W-:-:S03]  /*21a60*/  IMAD.MOV.U32 R2, RZ, RZ, -0x1 ;  /* 0xffffffffff027424 */ /* 0x000fc600078e00ff */
[----:B------:R1:W-:Y:S01]  /*21a70*/  STL [R1+0x460], R13 ;  /* 0x0004600d01007387 */ /* 0x0003e20000100800 */
[----:B------:R-:W-:-:S03]  /*21a80*/  ISETP.GE.U32.AND.EX P0, PT, R13, UR7, PT, P0 ;  /* 0x000000070d007c0c */ /* 0x000fc6000bf06100 */
[----:B------:R1:W-:Y:S04]  /*21a90*/  STL [R1+0x464], R11 ;  /* 0x0004640b01007387 */ /* 0x0003e80000100800 */
[----:B------:R1:W-:Y:S06]  /*21aa0*/  STL [R1+0x468], R2 ;  /* 0x0004680201007387 */ /* 0x0003ec0000100800 */
[----:B------:R-:W-:Y:S05]  /*21ab0*/  @P0 BRA `(.L_x_553) ;  /* 0x0000000400740947 */ /* 0x000fea0003800000 */
[----:B------:R-:W2:Y:S01]  /*21ac0*/  S2R R8, SR_CTAID.X ;  /* 0x0000000000087919 */ /* 0x000ea20000002500 */
[----:B------:R-:W-:Y:S01]  /*21ad0*/  ULDC.64 UR16, c[0x0][0x628] ;  /* 0x00018a0000107ab9 */ /* 0x000fe20000000a00 */
[----:B------:R-:W3:Y:S01]  /*21ae0*/  LDC R9, c[0x0][0x144] ;  /* 0x00005100ff097b82 */ /* 0x000ee20000000800 */
[----:B------:R-:W-:Y:S01]  /*21af0*/  ULDC UR6, c[0x0][0x150] ;  /* 0x0000540000067ab9 */ /* 0x000fe20000000800 */
[----:B------:R-:W4:Y:S01]  /*21b00*/  S2R R12, SR_CTAID.Y ;  /* 0x00000000000c7919 */ /* 0x000f220000002600 */
[----:B------:R-:W-:Y:S01]  /*21b10*/  ISETP.NE.U32.AND P0, PT, RZ, UR16, PT ;  /* 0x00000010ff007c0c */ /* 0x000fe2000bf05070 */
[----:B------:R-:W-:Y:S01]  /*21b20*/  ULDC UR18, c[0x0][0x630] ;  /* 0x00018c0000127ab9 */ /* 0x000fe20000000800 */
[----:B------:R-:W-:Y:S02]  /*21b30*/  R2UR UR14, R11 ;  /* 0x000000000b0e72ca */ /* 0x000fe400000e0000 */
[----:B------:R-:W-:Y:S01]  /*21b40*/  ISETP.NE.AND.EX P0, PT, RZ, UR17, PT, P0 ;  /* 0x00000011ff007c0c */ /* 0x000fe2000bf05300 */
[----:B0-----:R-:W0:Y:S01]  /*21b50*/  LDC.64 R6, c[0x0][0x620] ;  /* 0x00018800ff067b82 */ /* 0x001e220000000a00 */
[----:B------:R-:W-:-:S02]  /*21b60*/  R2UR UR15, R13 ;  /* 0x000000000d0f72ca */ /* 0x000fc400000e0000 */
[----:B--2---:R-:W-:-:S05]  /*21b70*/  I2FP.F32.U32 R0, R8 ;  /* 0x0000000800007245 */ /* 0x004fca0000201000 */
[----:B------:R-:W-:-:S06]  /*21b80*/  FMUL R0, R0, UR6 ;  /* 0x0000000600007c20 */ /* 0x000fcc0008400000 */
[----:B------:R-:W2:Y:S01]  /*21b90*/  F2I.U32.TRUNC.NTZ R0, R0 ;  /* 0x0000000000007305 */ /* 0x000ea2000020f000 */
[----:B----4-:R-:W-:Y:S05]  /*21ba0*/  @!P0 BRA `(.L_x_554) ;  /* 0x0000000000308947 */ /* 0x010fea0003800000 */
        /* <DEDUP_REMOVED lines=12> */
.L_x_554:
[----:B------:R-:W-:Y:S01]  /*21c70*/  USHF.R.U64 UR10, UR14, UR18, UR15 ;  /* 0x000000120e0a7299 */ /* 0x000fe2000800120f */
[----:B------:R-:W4:Y:S01]  /*21c80*/  LDC.64 R22, c[0x0][0x640] ;  /* 0x00019000ff167b82 */ /* 0x000f220000000a00 */
[----:B------:R-:W-:Y:S01]  /*21c90*/  USHF.R.U32.HI UR6, URZ, UR18, UR15 ;  /* 0x000000123f067299 */ /* 0x000fe2000801160f */
[----:B--2---:R-:W-:Y:S02]  /*21ca0*/  IMAD.MOV R10, RZ, RZ, -R0 ;  /* 0x000000ffff0a7224 */ /* 0x004fe400078e0a00 */
[----:B-1----:R-:W-:Y:S01]  /*21cb0*/  IMAD.MOV.U32 R2, RZ, RZ, R11 ;  /* 0x000000ffff027224 */ /* 0x002fe200078e000b */
[----:B------:R-:W-:Y:S01]  /*21cc0*/  IADD3 R5, P0, RZ, -UR10, RZ ;  /* 0x8000000aff057c10 */ /* 0x000fe2000ff1e0ff */
[----:B---3--:R-:W-:Y:S02]  /*21cd0*/  IMAD R18, R9, R10, R8 ;  /* 0x0000000a09127224 */ /* 0x008fe400078e0208 */
[----:B------:R-:W1:Y:S02]  /*21ce0*/  LDC R4, c[0x0][0x618] ;  /* 0x00018600ff047b82 */ /* 0x000e640000000800 */
[----:B------:R-:W-:Y:S01]  /*21cf0*/  IMAD.X R3, RZ, RZ, ~UR6, P0 ;  /* 0x80000006ff037e24 */ /* 0x000fe200080e06ff */
[----:B------:R-:W-:-:S03]  /*21d00*/  ULDC UR6, c[0x0][0x154] ;  /* 0x0000550000067ab9 */ /* 0x000fc60000000800 */
[-C--:B0-----:R-:W-:Y:S02]  /*21d10*/  IMAD R0, R3, R6.reuse, RZ ;  /* 0x0000000603007224 */ /* 0x081fe400078e02ff */
[----:B------:R-:W0:Y:S01]  /*21d20*/  LDC R14, c[0x0][0x608] ;  /* 0x00018200ff0e7b82 */ /* 0x000e220000000800 */
[----:B------:R-:W-:Y:S02]  /*21d30*/  IMAD.MOV.U32 R3, RZ, RZ, R13 ;  /* 0x000000ffff037224 */ /* 0x000fe400078e000d */
[----:B------:R-:W-:-:S05]  /*21d40*/  IMAD.WIDE.U32 R2, R5, R6, R2 ;  /* 0x0000000605027225 */ /* 0x000fca00078e0002 */
[----:B------:R-:W2:Y:S01]  /*21d50*/  LDC R20, c[0x0][0x658] ;  /* 0x00019600ff147b82 */ /* 0x000ea20000000800 */
[----:B------:R-:W-:Y:S01]  /*21d60*/  IMAD R5, R5, R7, R0 ;  /* 0x0000000705057224 */ /* 0x000fe200078e0200 */
[----:B------:R-:W-:Y:S01]  /*21d70*/  I2FP.F32.U32 R0, R12 ;  /* 0x0000000c00007245 */ /* 0x000fe20000201000 */
[----:B------:R-:W-:Y:S01]  /*21d80*/  IMAD.MOV.U32 R7, RZ, RZ, 0x1 ;  /* 0x00000001ff077424 */ /* 0x000fe200078e00ff */
[----:B----4-:R-:W-:Y:S01]  /*21d90*/  ISETP.NE.U32.AND P0, PT, R22, RZ, PT ;  /* 0x000000ff1600720c */ /* 0x010fe20003f05070 */
[----:B------:R-:W-:Y:S02]  /*21da0*/  IMAD.IADD R3, R3, 0x1, R5 ;  /* 0x0000000103037824 */ /* 0x000fe400078e0205 */
[----:B------:R-:W-:Y:S01]  /*21db0*/  FMUL R0, R0, UR6 ;  /* 0x0000000600007c20 */ /* 0x000fe20008400000 */
[----:B------:R-:W3:Y:S01]  /*21dc0*/  LDC R15, c[0x0][0x148] ;  /* 0x00005200ff0f7b82 */ /* 0x000ee20000000800 */
[----:B------:R-:W-:Y:S01]  /*21dd0*/  ISETP.NE.AND.EX P0, PT, R23, RZ, PT, P0 ;  /* 0x000000ff1700720c */ /* 0x000fe20003f05300 */
[----:B------:R-:W-:Y:S01]  /*21de0*/  IMAD.MOV.U32 R5, RZ, RZ, -0x1 ;  /* 0xffffffffff057424 */ /* 0x000fe200078e00ff */
[-CC-:B-1----:R-:W-:Y:S01]  /*21df0*/  SHF.R.U64 R10, R2, R4.reuse, R3.reuse ;  /* 0x00000004020a7219 */ /* 0x182fe20000001203 */
[----:B------:R1:W4:Y:S01]  /*21e00*/  F2I.U32.TRUNC.NTZ R13, R0 ;  /* 0x00000000000d7305 */ /* 0x000322000020f000 */
[----:B------:R-:W-:-:S03]  /*21e10*/  SHF.R.U32.HI R3, RZ, R4, R3 ;  /* 0x00000004ff037219 */ /* 0x000fc60000011603 */
[----:B------:R-:W1:Y:S01]  /*21e20*/  LDC R16, c[0x0][0x600] ;  /* 0x00018000ff107b82 */ /* 0x000e620000000800 */
[-CC-:B0-----:R-:W-:Y:S02]  /*21e30*/  SHF.R.U64 R8, R10, R14.reuse, R3.reuse ;  /* 0x0000000e0a087219 */ /* 0x181fe40000001203 */
[----:B------:R-:W-:-:S05]  /*21e40*/  SHF.R.U32.HI R3, RZ, R14, R3 ;  /* 0x0000000eff037219 */ /* 0x000fca0000011603 */
[----:B------:R-:W0:Y:S01]  /*21e50*/  LDC R17, c[0x0][0x648] ;  /* 0x00019200ff117b82 */ /* 0x000e220000000800 */
[-CC-:B--2---:R-:W-:Y:S02]  /*21e60*/  SHF.R.U64 R11, R8, R20.reuse, R3.reuse ;  /* 0x00000014080b7219 */ /* 0x184fe40000001203 */
[-C--:B------:R-:W-:Y:S02]  /*21e70*/  SHF.L.U32 R5, R5, R20.reuse, RZ ;  /* 0x0000001405057219 */ /* 0x080fe400000006ff */
[-C--:B------:R-:W-:Y:S01]  /*21e80*/  SHF.R.U32.HI R3, RZ, R20.reuse, R3 ;  /* 0x00000014ff037219 */ /* 0x080fe20000011603 */
[----:B------:R-:W-:Y:S01]  /*21e90*/  IMAD.MOV.U32 R2, RZ, RZ, R11 ;  /* 0x000000ffff027224 */ /* 0x000fe200078e000b */
[----:B------:R-:W-:Y:S01]  /*21ea0*/  SHF.L.U32 R20, R7, R20, RZ ;  /* 0x0000001407147219 */ /* 0x000fe200000006ff */
[----:B------:R-:W2:Y:S01]  /*21eb0*/  LDC R19, c[0x0][0x638] ;  /* 0x00018e00ff137b82 */ /* 0x000ea20000000800 */
[----:B------:R-:W-:-:S07]  /*21ec0*/  LOP3.LUT R39, RZ, R5, RZ, 0x33, !PT ;  /* 0x00000005ff277212 */ /* 0x000fce00078e33ff */
[----:B------:R-:W0:Y:S01]  /*21ed0*/  LDC R21, c[0x0][0x610] ;  /* 0x00018400ff157b82 */ /* 0x000e220000000800 */
[----:B----4-:R-:W-:Y:S05]  /*21ee0*/  @!P0 BRA `(.L_x_555) ;  /* 0x0000000000288947 */ /* 0x010fea0003800000 */
[----:B-1----:R-:W1:Y:S02]  /*21ef0*/  LDC R0, c[0x0][0x64c] ;  /* 0x00019300ff007b82 */ /* 0x002e640000000800 */
[----:B-1----:R-:W-:-:S05]  /*21f00*/  IADD3 R7, P0, R11, R0, RZ ;  /* 0x000000000b077210 */ /* 0x002fca0007f1e0ff */
        /* <DEDUP_REMOVED lines=8> */
.L_x_555:
[----:B01----:R-:W-:Y:S01]  /*21f90*/  SHF.R.U64 R0, R2, R17, R3 ;  /* 0x0000001102007219 */ /* 0x003fe20000001203 */
[----:B------:R-:W-:Y:S01]  /*21fa0*/  VIADD R3, R16, 0xffffffff ;  /* 0xffffffff10037836 */ /* 0x000fe20000000000 */
[----:B------:R-:W-:Y:S01]  /*21fb0*/  LOP3.LUT R39, R8, R39, RZ, 0xc0, !PT ;  /* 0x0000002708277212 */ /* 0x000fe200078ec0ff */
[----:B------:R-:W-:Y:S02]  /*21fc0*/  IMAD.MOV R13, RZ, RZ, -R13 ;  /* 0x000000ffff0d7224 */ /* 0x000fe400078e0a0d */
[----:B------:R-:W-:Y:S01]  /*21fd0*/  IMAD.MOV R2, RZ, RZ, -R0 ;  /* 0x000000ffff027224 */ /* 0x000fe200078e0a00 */
[----:B------:R-:W-:Y:S01]  /*21fe0*/  LOP3.LUT R3, R10, R3, RZ, 0xc0, !PT ;  /* 0x000000030a037212 */ /* 0x000fe200078ec0ff */
[----:B------:R-:W-:Y:S02]  /*21ff0*/  IMAD R39, R20, R0, R39 ;  /* 0x0000000014277224 */ /* 0x000fe400078e0227 */
[----:B---3--:R-:W-:Y:S02]  /*22000*/  @P4 IMAD R18, R15, R13, R12 ;  /* 0x0000000d0f124224 */ /* 0x008fe400078e020c */
[----:B--2---:R-:W-:-:S02]  /*22010*/  IMAD R0, R2, R19, R11 ;  /* 0x0000001302007224 */ /* 0x004fc400078e020b */
[----:B------:R-:W-:Y:S02]  /*22020*/  IMAD R39, R39, R21, R18 ;  /* 0x0000001527277224 */ /* 0x000fe400078e0212 */
[----:B------:R-:W-:Y:S02]  /*22030*/  IMAD R2, R0, R16, R3 ;  /* 0x0000001000027224 */ /* 0x000fe400078e0203 */
[----:B------:R-:W-:-:S03]  /*22040*/  IMAD.MOV.U32 R4, RZ, RZ, 0x1 ;  /* 0x00000001ff047424 */ /* 0x000fc600078e00ff */
[----:B------:R-:W-:Y:S02]  /*22050*/  SEL R3, R2, R39, !P4 ;  /* 0x0000002702037207 */ /* 0x000fe40006000000 */
[----:B------:R-:W-:Y:S02]  /*22060*/  PRMT R0, R4, 0x7610, R0 ;  /* 0x0000761004007816 */ /* 0x000fe40000000000 */
[----:B------:R-:W-:Y:S01]  /*22070*/  SEL R39, R39, R2, !P4 ;  /* 0x0000000227277207 */ /* 0x000fe20006000000 */
[----:B------:R2:W-:Y:S06]  /*22080*/  STL [R1+0x468], R3 ;  /* 0x0004680301007387 */ /* 0x0005ec0000100800 */
.L_x_553:
[----:B------:R3:W-:Y:S01]  /*22090*/  STL [R1+0x46c], R39 ;  /* 0x00046c2701007387 */ /* 0x0007e20000100800 */
[----:B------:R-:W-:-:S13]  /*220a0*/  LOP3.LUT P0, RZ, R0, 0xff, RZ, 0xc0, !PT ;  /* 0x000000ff00ff7812 */ /* 0x000fda000780c0ff */
[----:B---3--:R-:W-:Y:S05]  /*220b0*/  @P0 BRA `(.L_x_556) ;  /* 0xfffffdf000ec0947 */ /* 0x008fea000383ffff */
[----:B------:R-:W-:Y:S05]  /*220c0*/  EXIT ;  /* 0x000000000000794d */ /* 0x000fea0003800000 */
.L_x_8:
[----:B0-----:R-:W2:Y:S01]  /*220d0*/  LDL R16, [R1+0x464] ;  /* 0x0004640001107983 */ /* 0x001ea20000100800 */
[----:B------:R-:W-:-:S03]  /*220e0*/  ULDC.64 UR4, c[0x0][0x650] ;  /* 0x0001940000047ab9 */ /* 0x000fc60000000a00 */
[----:B------:R-:W3:Y:S01]  /*220f0*/  LDL R20, [R1+0x460] ;  /* 0x0004600001147983 */ /* 0x000ee20000100800 */
[----:B------:R-:W-:Y:S01]  /*22100*/  PRMT R0, RZ, 0x7610, R0 ;  /* 0x00007610ff007816 */ /* 0x000fe20000000000 */
[----:B------:R-:W-:Y:S02]  /*22110*/  IMAD.MOV.U32 R5, RZ, RZ, -0x1 ;  /* 0xffffffffff057424 */ /* 0x000fe400078e00ff */
[----:B------:R-:W-:Y:S02]  /*22120*/  IMAD.MOV.U32 R4, RZ, RZ, -0x1 ;  /* 0xffffffffff047424 */ /* 0x000fe400078e00ff */
[----:B------:R-:W-:Y:S01]  /*22130*/  IMAD.MOV.U32 R10, RZ, RZ, -0x1 ;  /* 0xffffffffff0a7424 */ /* 0x000fe200078e00ff */
[----:B--2---:R-:W-:-:S04]  /*22140*/  ISETP.GE.U32.AND P0, PT, R16, UR4, PT ;  /* 0x0000000410007c0c */ /* 0x004fc8000bf06070 */
[----:B---3--:R-:W-:-:S13]  /*22150*/  ISETP.GE.U32.AND.EX P0, PT, R20, UR5, PT, P0 ;  /* 0x0000000514007c0c */ /* 0x008fda000bf06100 */
[----:B------:R-:W-:Y:S05]  /*22160*/  @P0 BRA `(.L_x_557) ;  /* 0x0000000400300947 */ /* 0x000fea0003800000 */
[----:B------:R-:W0:Y:S01]  /*22170*/  LDC.64 R14, c[0x0][0x628] ;  /* 0x00018a00ff0e7b82 */ /* 0x000e220000000a00 */
[----:B------:R-:W-:Y:S02]  /*22180*/  IMAD.MOV.U32 R8, RZ, RZ, R16 ;  /* 0x000000ffff087224 */ /* 0x000fe400078e0010 */
[----:B------:R-:W-:-:S05]  /*22190*/  IMAD.MOV.U32 R9, RZ, RZ, R20 ;  /* 0x000000ffff097224 */ /* 0x000fca00078e0014 */
[----:B------:R-:W1:Y:S08]  /*221a0*/  LDC R10, c[0x0][0x630] ;  /* 0x00018c00ff0a7b82 */ /* 0x000e700000000800 */
[----:B------:R-:W2:Y:S01]  /*221b0*/  LDC.64 R18, c[0x0][0x620] ;  /* 0x00018800ff127b82 */ /* 0x000ea20000000a00 */
[----:B0-----:R-:W-:-:S04]  /*221c0*/  ISETP.NE.U32.AND P0, PT, R14, RZ, PT ;  /* 0x000000ff0e00720c */ /* 0x001fc80003f05070 */
[----:B------:R-:W-:-:S13]  /*221d0*/  ISETP.NE.AND.EX P0, PT, R15, RZ, PT, P0 ;  /* 0x000000ff0f00720c */ /* 0x000fda0003f05300 */
[----:B-12---:R-:W-:Y:S05]  /*221e0*/  @!P0 BRA `(.L_x_558) ;  /* 0x0000000000288947 */ /* 0x006fea0003800000 */
[----:B------:R-:W0:Y:S02]  /*221f0*/  LDC R0, c[0x0][0x634] ;  /* 0x00018d00ff007b82 */ /* 0x000e240000000800 */
[----:B0-----:R-:W-:-:S05]  /*22200*/  IADD3 R9, P0, R16, R0, RZ ;  /* 0x0000000010097210 */ /* 0x001fca0007f1e0ff */
        /* <DEDUP_REMOVED lines=8> */
.L_x_558:
[----:B------:R-:W0:Y:S01]  /*22290*/  LDC.64 R22, c[0x0][0x640] ;  /* 0x00019000ff167b82 */ /* 0x000e220000000a00 */
[-CC-:B------:R-:W-:Y:S01]  /*222a0*/  SHF.R.U64 R14, R8, R10.reuse, R9.reuse ;  /* 0x0000000a080e7219 */ /* 0x180fe20000001209 */
[----:B------:R-:W-:Y:S01]  /*222b0*/  IMAD.MOV.U32 R4, RZ, RZ, R16 ;  /* 0x000000ffff047224 */ /* 0x000fe200078e0010 */
[----:B------:R-:W-:Y:S01]  /*222c0*/  SHF.R.U32.HI R0, RZ, R10, R9 ;  /* 0x0000000aff007219 */ /* 0x000fe20000011609 */
[----:B------:R-:W-:Y:S01]  /*222d0*/  IMAD.MOV.U32 R24, RZ, RZ, 0x1 ;  /* 0x00000001ff187424 */ /* 0x000fe200078e00ff */
[----:B------:R-:W-:-:S03]  /*222e0*/  IADD3 R7, P0, RZ, -R14, RZ ;  /* 0x8000000eff077210 */ /* 0x000fc60007f1e0ff */
[----:B------:R-:W1:Y:S02]  /*222f0*/  LDC R6, c[0x0][0x618] ;  /* 0x00018600ff067b82 */ /* 0x000e640000000800 */
[----:B------:R-:W-:-:S04]  /*22300*/  IMAD.X R5, RZ, RZ, ~R0, P0 ;  /* 0x000000ffff057224 */ /* 0x000fc800000e0e00 */
[-C--:B------:R-:W-:Y:S02]  /*22310*/  IMAD R0, R5, R18.reuse, RZ ;  /* 0x0000001205007224 */ /* 0x080fe400078e02ff */
[----:B------:R-:W2:Y:S01]  /*22320*/  LDC R8, c[0x0][0x608] ;  /* 0x00018200ff087b82 */ /* 0x000ea20000000800 */
[----:B------:R-:W-:Y:S02]  /*22330*/  IMAD.MOV.U32 R5, RZ, RZ, R20 ;  /* 0x000000ffff057224 */ /* 0x000fe400078e0014 */
[----:B------:R-:W-:-:S05]  /*22340*/  IMAD.WIDE.U32 R4, R7, R18, R4 ;  /* 0x0000001207047225 */ /* 0x000fca00078e0004 */
[----:B------:R-:W3:Y:S01]  /*22350*/  LDC R21, c[0x0][0x658] ;  /* 0x00019600ff157b82 */ /* 0x000ee20000000800 */
[----:B------:R-:W-:Y:S01]  /*22360*/  IMAD R7, R7, R19, R0 ;  /* 0x0000001307077224 */ /* 0x000fe200078e0200 */
[----:B0-----:R-:W-:-:S03]  /*22370*/  ISETP.NE.U32.AND P0, PT, R22, RZ, PT ;  /* 0x000000ff1600720c */ /* 0x001fc60003f05070 */
[----:B------:R-:W-:Y:S01]  /*22380*/  IMAD.IADD R5, R5, 0x1, R7 ;  /* 0x0000000105057824 */ /* 0x000fe200078e0207 */
[----:B------:R-:W-:Y:S02]  /*22390*/  ISETP.NE.AND.EX P0, PT, R23, RZ, PT, P0 ;  /* 0x000000ff1700720c */ /* 0x000fe40003f05300 */
[----:B------:R-:W0:Y:S02]  /*223a0*/  LDC R16, c[0x0][0x600] ;  /* 0x00018000ff107b82 */ /* 0x000e240000000800 */
[-CC-:B-1----:R-:W-:Y:S01]  /*223b0*/  SHF.R.U64 R10, R4, R6.reuse, R5.reuse ;  /* 0x00000006040a7219 */ /* 0x182fe20000001205 */
[----:B------:R-:W-:Y:S01]  /*223c0*/  IMAD.MOV.U32 R4, RZ, RZ, -0x1 ;  /* 0xffffffffff047424 */ /* 0x000fe200078e00ff */
[----:B------:R-:W-:-:S04]  /*223d0*/  SHF.R.U32.HI R5, RZ, R6, R5 ;  /* 0x00000006ff057219 */ /* 0x000fc80000011605 */
[----:B------:R-:W1:Y:S01]  /*223e0*/  LDC R18, c[0x0][0x648] ;  /* 0x00019200ff127b82 */ /* 0x000e620000000800 */
[-CC-:B--2---:R-:W-:Y:S02]  /*223f0*/  SHF.R.U64 R17, R10, R8.reuse, R5.reuse ;  /* 0x000000080a117219 */ /* 0x184fe40000001205 */
[----:B------:R-:W-:-:S05]  /*22400*/  SHF.R.U32.HI R0, RZ, R8, R5 ;  /* 0x00000008ff007219 */ /* 0x000fca0000011605 */
[----:B------:R-:W2:Y:S01]  /*22410*/  LDC R20, c[0x0][0x638] ;  /* 0x00018e00ff147b82 */ /* 0x000ea20000000800 */
[-C--:B---3--:R-:W-:Y:S02]  /*22420*/  SHF.L.U32 R4, R4, R21.reuse, RZ ;  /* 0x0000001504047219 */ /* 0x088fe400000006ff */
[-CC-:B------:R-:W-:Y:S02]  /*22430*/  SHF.R.U64 R19, R17, R21.reuse, R0.reuse ;  /* 0x0000001511137219 */ /* 0x180fe40000001200 */
[----:B------:R-:W-:Y:S02]  /*22440*/  LOP3.LUT R26, RZ, R4, RZ, 0x33, !PT ;  /* 0x00000004ff1a7212 */ /* 0x000fe400078e33ff */
[----:B------:R-:W-:Y:S01]  /*22450*/  SHF.R.U32.HI R5, RZ, R21, R0 ;  /* 0x00000015ff057219 */ /* 0x000fe20000011600 */
[----:B------:R-:W3:Y:S01]  /*22460*/  LDC R25, c[0x0][0x610] ;  /* 0x00018400ff197b82 */ /* 0x000ee20000000800 */
[----:B------:R-:W-:Y:S01]  /*22470*/  IMAD.MOV.U32 R4, RZ, RZ, R19 ;  /* 0x000000ffff047224 */ /* 0x000fe200078e0013 */
[----:B------:R-:W-:Y:S06]  /*22480*/  @!P0 BRA `(.L_x_559) ;  /* 0x0000000000288947 */ /* 0x000fec0003800000 */
        /* <DEDUP_REMOVED lines=10> */
.L_x_559:
[----:B-1----:R-:W-:Y:S01]  /*22530*/  SHF.R.U64 R3, R4, R18, R5 ;  /* 0x0000001204037219 */ /* 0x002fe20000001205 */
[----:B0-----:R-:W-:Y:S01]  /*22540*/  VIADD R5, R16, 0xffffffff ;  /* 0xffffffff10057836 */ /* 0x001fe20000000000 */
[----:B------:R-:W-:Y:S01]  /*22550*/  SHF.L.U32 R24, R24, R21, RZ ;  /* 0x0000001518187219 */ /* 0x000fe200000006ff */
[----:B------:R-:W-:Y:S01]  /*22560*/  @P4 IMAD R11, R13, R12, R2 ;  /* 0x0000000c0d0b4224 */ /* 0x000fe200078e0202 */
[----:B------:R-:W-:Y:S01]  /*22570*/  LOP3.LUT R0, R17, R26, RZ, 0xc0, !PT ;  /* 0x0000001a11007212 */ /* 0x000fe200078ec0ff */
[----:B------:R-:W-:-:S04]  /*22580*/  IMAD.MOV R4, RZ, RZ, -R3 ;  /* 0x000000ffff047224 */ /* 0x000fc800078e0a03 */
[----:B------:R-:W-:Y:S01]  /*22590*/  IMAD R2, R24, R3, R0 ;  /* 0x0000000318027224 */ /* 0x000fe200078e0200 */
[----:B------:R-:W-:Y:S01]  /*225a0*/  LOP3.LUT R3, R10, R5, RZ, 0xc0, !PT ;  /* 0x000000050a037212 */ /* 0x000fe200078ec0ff */
[----:B--2---:R-:W-:Y:S02]  /*225b0*/  IMAD R0, R4, R20, R19 ;  /* 0x0000001404007224 */ /* 0x004fe400078e0213 */
[----:B---3--:R-:W-:Y:S02]  /*225c0*/  IMAD R5, R2, R25, R11 ;  /* 0x0000001902057224 */ /* 0x008fe400078e020b */
[----:B------:R-:W-:Y:S02]  /*225d0*/  IMAD.MOV.U32 R4, RZ, RZ, 0x1 ;  /* 0x00000001ff047424 */ /* 0x000fe400078e00ff */
[----:B------:R-:W-:Y:S02]  /*225e0*/  IMAD R2, R0, R16, R3 ;  /* 0x0000001000027224 */ /* 0x000fe400078e0203 */
[----:B------:R-:W-:Y:S01]  /*225f0*/  IMAD.MOV.U32 R10, RZ, RZ, R14 ;  /* 0x000000ffff0a7224 */ /* 0x000fe200078e000e */
[----:B------:R-:W-:-:S02]  /*22600*/  PRMT R0, R4, 0x7610, R0 ;  /* 0x0000761004007816 */ /* 0x000fc40000000000 */
[----:B------:R-:W-:Y:S02]  /*22610*/  SEL R4, R2, R5, !P4 ;  /* 0x0000000502047207 */ /* 0x000fe40006000000 */
[----:B------:R-:W-:-:S07]  /*22620*/  SEL R5, R5, R2, !P4 ;  /* 0x0000000205057207 */ /* 0x000fce0006000000 */
.L_x_557:
[----:B------:R-:W-:-:S08]  /*22630*/  NOP ;  /* 0x0000000000007918 */ /* 0x000fd00000000000 */
[----:B------:R-:W0:-:S00]  /*22640*/  USETMAXREG.DEALLOC.CTAPOOL 0x18 ;  /* 0x00000018000079c8 */ /* 0x000e0000080e0500 */
[----:B------:R-:W-:-:S13]  /*22650*/  ISETP.NE.AND P0, PT, RZ, UR8, PT ;  /* 0x00000008ff007c0c */ /* 0x000fda000bf05270 */
[----:B------:R-:W-:Y:S05]  /*22660*/  @P0 EXIT ;  /* 0x000000000000094d */ /* 0x000fea0003800000 */
[----:B0-----:R-:W-:Y:S01]  /*22670*/  LOP3.LUT P0, RZ, R0, 0xff, RZ, 0xc0, !PT ;  /* 0x000000ff00ff7812 */ /* 0x001fe2000780c0ff */
[----:B------:R-:W-:Y:S02]  /*22680*/  IMAD.MOV.U32 R6, RZ, RZ, 0x1 ;  /* 0x00000001ff067424 */ /* 0x000fe400078e00ff */
[----:B------:R-:W-:-:S10]  /*22690*/  IMAD.MOV.U32 R7, RZ, RZ, RZ ;  /* 0x000000ffff077224 */ /* 0x000fd400078e00ff */
[----:B------:R-:W-:Y:S05]  /*226a0*/  @!P0 BRA `(.L_x_560) ;  /* 0x0000000c00548947 */ /* 0x000fea0003800000 */
[----:B------:R-:W0:Y:S01]  /*226b0*/  LDC R0, c[0x0][0x28c] ;  /* 0x0000a300ff007b82 */ /* 0x000e220000000800 */
[----:B------:R-:W-:Y:S01]  /*226c0*/  ULDC UR6, c[0x0][0x658] ;  /* 0x0001960000067ab9 */ /* 0x000fe20000000800 */
[----:B------:R-:W-:Y:S01]  /*226d0*/  UMOV UR9, 0xffffffff ;  /* 0xffffffff00097882 */ /* 0x000fe20000000000 */
[----:B------:R-:W-:Y:S01]  /*226e0*/  ULDC UR8, c[0x0][0xc] ;  /* 0x0000030000087ab9 */ /* 0x000fe20000000800 */
[----:B------:R-:W-:Y:S01]  /*226f0*/  USHF.L.U32 UR11, UR9, UR6, URZ ;  /* 0x00000006090b7299 */ /* 0x000fe2000800063f */
[----:B------:R-:W-:Y:S01]  /*22700*/  BSSY B0, `(.L_x_560) ;  /* 0x00000cf000007945 */ /* 0x000fe20003800000 */
[----:B------:R-:W-:Y:S01]  /*22710*/  UMOV UR10, 0x1 ;  /* 0x00000001000a7882 */ /* 0x000fe20000000000 */
[----:B------:R-:W-:Y:S01]  /*22720*/  ULDC UR9, c[0x0][0x10] ;  /* 0x0000040000097ab9 */ /* 0x000fe20000000800 */
[----:B------:R-:W1:Y:S01]  /*22730*/  S2UR UR4, SR_CgaCtaId ;  /* 0x00000000000479c3 */ /* 0x000e620000008800 */
[----:B------:R-:W-:Y:S01]  /*22740*/  UIMAD.WIDE.U32 UR8, UR8, UR9, URZ ;  /* 0x00000009080872a5 */ /* 0x000fe2000f8e003f */
[----:B------:R-:W-:Y:S01]  /*22750*/  IMAD.MOV.U32 R9, RZ, RZ, 0x1 ;  /* 0x00000001ff097424 */ /* 0x000fe200078e00ff */
[----:B------:R-:W-:Y:S01]  /*22760*/  USHF.L.U32 UR6, UR10, UR6, URZ ;  /* 0x000000060a067299 */ /* 0x000fe2000800063f */
[----:B------:R-:W-:Y:S01]  /*22770*/  IMAD.MOV.U32 R6, RZ, RZ, 0x1 ;  /* 0x00000001ff067424 */ /* 0x000fe200078e00ff */
[----:B------:R-:W-:Y:S01]  /*22780*/  ULDC UR5, c[0x0][0x600] ;  /* 0x0001800000057ab9 */ /* 0x000fe20000000800 */
[----:B------:R-:W-:Y:S01]  /*22790*/  ULDC UR10, c[0x0][0x14] ;  /* 0x00000500000a7ab9 */ /* 0x000fe20000000800 */
[----:B------:R-:W-:Y:S01]  /*227a0*/  IMAD.MOV.U32 R7, RZ, RZ, RZ ;  /* 0x000000ffff077224 */ /* 0x000fe200078e00ff */
[----:B------:R-:W-:-:S02]  /*227b0*/  UIMAD.WIDE.U32 UR24, UR8, UR10, URZ ;  /* 0x0000000a081872a5 */ /* 0x000fc4000f8e003f */
[----:B------:R-:W-:Y:S02]  /*227c0*/  UIMAD UR18, UR9, UR10, URZ ;  /* 0x0000000a091272a4 */ /* 0x000fe4000f8e023f */
[----:B------:R-:W-:Y:S02]  /*227d0*/  ULOP3.LUT UR23, UR13, 0x2, URZ, 0xfc, !UPT ;  /* 0x000000020d177892 */ /* 0x000fe4000f8efc3f */
[----:B------:R-:W-:Y:S01]  /*227e0*/  UIADD3 UR5, UR5, -0x1, URZ ;  /* 0xffffffff05057890 */ /* 0x000fe2000fffe03f */
[----:B0-----:R-:W-:Y:S01]  /*227f0*/  VIADD R0, R0, 0x1f ;  /* 0x0000001f00007836 */ /* 0x001fe20000000000 */
[----:B------:R-:W-:Y:S02]  /*22800*/  ULOP3.LUT UR20, URZ, UR11, URZ, 0x33, !UPT ;  /* 0x0000000b3f147292 */ /* 0x000fe4000f8e333f */
[----:B------:R-:W-:Y:S02]  /*22810*/  UIADD3 UR18, UR25, UR18, URZ ;  /* 0x0000001219127290 */ /* 0x000fe4000fffe03f */
[----:B------:R-:W-:Y:S01]  /*22820*/  SHF.R.S32.HI R3, RZ, 0x1f, R0 ;  /* 0x0000001fff037819 */ /* 0x000fe20000011400 */
[----:B------:R-:W-:Y:S01]  /*22830*/  ULDC.64 UR26, c[0x0][0x198] ;  /* 0x00006600001a7ab9 */ /* 0x000fe20000000a00 */
[----:B-1----:R-:W-:-:S02]  /*22840*/  USHF.L.U32 UR7, UR4, 0x7, URZ ;  /* 0x0000000704077899 */ /* 0x002fc4000800063f */
[----:B------:R-:W-:Y:S01]  /*22850*/  LEA.HI R0, R3, R0, RZ, 0x5 ;  /* 0x0000000003007211 */ /* 0x000fe200078f28ff */
[----:B------:R-:W-:Y:S02]  /*22860*/  USHF.L.U32 UR4, UR4, 0xc, URZ ;  /* 0x0000000c04047899 */ /* 0x000fe4000800063f */
[----:B------:R-:W-:Y:S01]  /*22870*/  ULOP3.LUT UR7, UR7, 0x80, URZ, 0xc0, !UPT ;  /* 0x0000008007077892 */ /* 0x000fe2000f8ec03f */
[----:B------:R-:W-:-:S05]  /*22880*/  SHF.R.S32.HI R0, RZ, 0x5, R0 ;  /* 0x00000005ff007819 */ /* 0x000fca0000011400 */
[----:B------:R-:W-:-:S07]  /*22890*/  VIADD R15, R0, 0x1 ;  /* 0x00000001000f7836 */ /* 0x000fce0000000000 */
.L_x_571:
[----:B------:R-:W-:-:S03]  /*228a0*/  UMOV UR8, 0xffffffff ;  /* 0xffffffff00087882 */ /* 0x000fc60000000000 */
[----:B------:R-:W-:Y:S05]  /*228b0*/  BRA.DIV UR8, `(.L_x_561) ;  /* 0x0000001608347947 */ /* 0x000fea000b800000 */
[----:B------:R-:W-:-:S13]  /*228c0*/  ELECT P0, URZ, PT ;  /* 0x00000000003f782f */ /* 0x000fda0003800000 */
.L_x_592:
[----:B------:R-:W0:Y:S01]  /*228d0*/  LDC R2, c[0x0][0x28c] ;  /* 0x0000a300ff027b82 */ /* 0x000e220000000800 */
[----:B------:R-:W-:Y:S01]  /*228e0*/  BSSY B1, `(.L_x_562) ;  /* 0x0000039000017945 */ /* 0x000fe20003800000 */
[----:B0-----:R-:W-:-:S13]  /*228f0*/  ISETP.LT.OR P0, PT, R2, 0x1, !P0 ;  /* 0x000000010200780c */ /* 0x001fda0004701670 */
[----:B------:R-:W-:Y:S05]  /*22900*/  @P0 BRA `(.L_x_563) ;  /* 0x0000000000d80947 */ /* 0x000fea0003800000 */
[----:B------:R-:W-:Y:S01]  /*22910*/  LEA R4, R4, UR7, 0x8 ;  /* 0x0000000704047c11 */ /* 0x000fe2000f8e40ff */
[----:B------:R-:W-:Y:S02]  /*22920*/  IMAD.SHL.U32 R5, R5, 0x100, RZ ;  /* 0x0000010005057824 */ /* 0x000fe400078e00ff */
[----:B------:R-:W-:Y:S02]  /*22930*/  IMAD.MOV.U32 R13, RZ, RZ, RZ ;  /* 0x000000ffff0d7224 */ /* 0x000fe400078e00ff */
[----:B------:R-:W-:Y:S02]  /*22940*/  IMAD.MOV.U32 R2, RZ, RZ, R15 ;  /* 0x000000ffff027224 */ /* 0x000fe400078e000f */
[----:B------:R-:W-:Y:S02]  /*22950*/  IMAD.MOV.U32 R3, RZ, RZ, R6 ;  /* 0x000000ffff037224 */ /* 0x000fe400078e0006 */
[----:B------:R-:W-:-:S07]  /*22960*/  IMAD.MOV.U32 R8, RZ, RZ, R7 ;  /* 0x000000ffff087224 */ /* 0x000fce00078e0007 */
.L_x_566:
[----:B------:R-:W0:Y:S01]  /*22970*/  S2R R12, SR_CgaCtaId ;  /* 0x00000000000c7919 */ /* 0x000e220000008800 */
[----:B------:R-:W-:Y:S01]  /*22980*/  MOV R11, 0x400 ;  /* 0x00000400000b7802 */ /* 0x000fe20000000f00 */
[----:B------:R-:W1:Y:S03]  /*22990*/  S2R R14, SR_TID.X ;  /* 0x00000000000e7919 */ /* 0x000e660000002100 */
[----:B0-----:R-:W-:Y:S02]  /*229a0*/  LEA R17, R12, R11, 0x18 ;  /* 0x0000000b0c117211 */ /* 0x001fe400078ec0ff */
[----:B------:R-:W-:Y:S02]  /*229b0*/  SHF.L.U32 R11, R3, 0x1f, RZ ;  /* 0x0000001f030b7819 */ /* 0x000fe400000006ff */
[----:B-1----:R-:W-:Y:S01]  /*229c0*/  LOP3.LUT P1, RZ, R14, 0x7f, RZ, 0xc0, !PT ;  /* 0x0000007f0eff7812 */ /* 0x002fe2000782c0ff */
[----:B------:R-:W-:-:S04]  /*229d0*/  IMAD R12, R8, 0x8, R17 ;  /* 0x00000008080c7824 */ /* 0x000fc800078e0211 */
[----:B------:R-:W0:Y:S02]  /*229e0*/  SYNCS.PHASECHK.TRANS64.TRYWAIT P0, [R12+URZ+0x70], R11 ;  /* 0x0000700b0c0075a7 */ /* 0x000e24000800017f */
[----:B0-----:R-:W-:Y:S06]  /*229f0*/  @!P0 BRA `(.L_x_564) ;  /* 0x0000001400048947 */ /* 0x001fec0003800000 */
.L_x_593:
[----:B0-----:R-:W0:Y:S01]  /*22a00*/  @!P1 LDC R11, c[0x0][0x500] ;  /* 0x00014000ff0b9b82 */ /* 0x001e220000000800 */
[----:B------:R-:W-:-:S04]  /*22a10*/  UPRMT UR8, UR23, 0x9910, URZ ;  /* 0x0000991017087896 */ /* 0x000fc8000800003f */
[----:B------:R-:W-:-:S06]  /*22a20*/  UISETP.NE.AND UP0, UPT, UR8, 0x2, UPT ;  /* 0x000000020800788c */ /* 0x000fcc000bf05270 */
[----:B------:R-:W-:Y:S01]  /*22a30*/  PLOP3.LUT P0, PT, PT, PT, UP0, 0x80, 0x0 ;  /* 0x000000000000781c */ /* 0x000fe20003f0f008 */
[----:B0-----:R0:W-:-:S12]  /*22a40*/  @!P1 SYNCS.ARRIVE.TRANS64 RZ, [R12+URZ], R11 ;  /* 0x0000000b0cff99a7 */ /* 0x0011d8000800003f */
[----:B------:R-:W-:Y:S05]  /*22a50*/  @P0 BRA `(.L_x_565) ;  /* 0x0000000000040947 */ /* 0x000fea0003800000 */
[----:B------:R-:W-:Y:S01]  /*22a60*/  BPT.TRAP 0x1 ;  /* 0x000000040000795c */ /* 0x000fe20000300000 */
.L_x_565:
[----:B------:R-:W-:Y:S01]  /*22a70*/  R2UR UR8, R8 ;  /* 0x00000000080872ca */ /* 0x000fe200000e0000 */
[----:B------:R-:W-:Y:S01]  /*22a80*/  VIADD R2, R2, 0xffffffff ;  /* 0xffffffff02027836 */ /* 0x000fe20000000000 */
[----:B------:R-:W-:Y:S01]  /*22a90*/  R2UR UR19, R17 ;  /* 0x00000000111372ca */ /* 0x000fe200000e0000 */
[----:B------:R-:W-:Y:S01]  /*22aa0*/  UIADD3 UR14, UP0, UR26, 0xf0, URZ ;  /* 0x000000f01a0e7890 */ /* 0x000fe2000ff1e03f */
[----:B------:R-:W-:Y:S01]  /*22ab0*/  R2UR UR21, R5 ;  /* 0x00000000051572ca */ /* 0x000fe200000e0000 */
[----:B------:R-:W-:Y:S01]  /*22ac0*/  UIADD3 UR28, UP1, UR26, 0x1f0, URZ ;  /* 0x000001f01a1c7890 */ /* 0x000fe2000ff3e03f */
[----:B------:R-:W-:Y:S01]  /*22ad0*/  R2UR UR9, R12 ;  /* 0x000000000c0972ca */ /* 0x000fe200000e0000 */
[----:B------:R-:W-:Y:S01]  /*22ae0*/  UIADD3.X UR15, URZ, UR27, URZ, UP0, !UPT ;  /* 0x0000001b3f0f7290 */ /* 0x000fe200087fe43f */
[C---:B------:R-:W-:Y:S01]  /*22af0*/  R2UR UR10, R13.reuse ;  /* 0x000000000d0a72ca */ /* 0x040fe200000e0000 */
[----:B------:R-:W-:Y:S01]  /*22b00*/  VIADD R8, R8, 0x1 ;  /* 0x0000000108087836 */ /* 0x000fe20000000000 */
[----:B------:R-:W-:Y:S01]  /*22b10*/  R2UR UR12, R10 ;  /* 0x000000000a0c72ca */ /* 0x000fe200000e0000 */
[----:B------:R-:W-:Y:S01]  /*22b20*/  UIADD3.X UR29, URZ, UR27, URZ, UP1, !UPT ;  /* 0x0000001b3f1d7290 */ /* 0x000fe20008ffe43f */
[----:B------:R-:W-:Y:S01]  /*22b30*/  R2UR UR22, R4 ;  /* 0x00000000041672ca */ /* 0x000fe200000e0000 */
[----:B------:R-:W-:Y:S01]  /*22b40*/  USHF.L.U32 UR8, UR8, 0xd, URZ ;  /* 0x0000000d08087899 */ /* 0x000fe2000800063f */
[----:B------:R-:W-:Y:S01]  /*22b50*/  ISETP.GT.AND P1, PT, R2, 0x1, PT ;  /* 0x000000010200780c */ /* 0x000fe20003f24270 */
[----:B------:R-:W-:Y:S01]  /*22b60*/  UMOV UR16, 0x0 ;  /* 0x0000000000107882 */ /* 0x000fe20000000000 */
[----:B------:R-:W-:Y:S01]  /*22b70*/  UMOV UR17, 0x10000000 ;  /* 0x1000000000117882 */ /* 0x000fe20000000000 */
[----:B------:R-:W-:Y:S01]  /*22b80*/  ULOP3.LUT UR11, UR8, 0x1000, UR4, 0xf8, !UPT ;  /* 0x00001000080b7892 */ /* 0x000fe2000f8ef804 */
[C---:B------:R-:W-:Y:S01]  /*22b90*/  ISETP.NE.AND P0, PT, R8.reuse, 0xe, PT ;  /* 0x0000000e0800780c */ /* 0x040fe20003f05270 */
[----:B------:R-:W-:Y:S01]  /*22ba0*/  UIADD3 UR8, UR19, 0x200, UR8 ;  /* 0x0000020013087890 */ /* 0x000fe2000fffe008 */
[----:B------:R-:W-:Y:S01]  /*22bb0*/  VIADD R13, R13, 0x20 ;  /* 0x000000200d0d7836 */ /* 0x000fe20000000000 */
[----:B------:R-:W-:Y:S01]  /*22bc0*/  UIADD3 UR19, UR19, 0x1c200, UR11 ;  /* 0x0001c20013137890 */ /* 0x000fe2000fffe00b */
[----:B0-----:R-:W-:Y:S01]  /*22bd0*/  SEL R12, RZ, 0x1, P0 ;  /* 0x00000001ff0c7807 */ /* 0x001fe20000000000 */
[----:B------:R-:W-:Y:S01]  /*22be0*/  UMOV UR30, 0x30000 ;  /* 0x00030000001e7882 */ /* 0x000fe20000000000 */
[----:B------:R-:W-:Y:S01]  /*22bf0*/  UMOV UR11, UR21 ;  /* 0x00000015000b7c82 */ /* 0x000fe20008000000 */
[----:B------:R-:W-:-:S02]  /*22c00*/  SEL R8, R8, RZ, P0 ;  /* 0x000000ff08087207 */ /* 0x000fc40000000000 */
[----:B------:R-:W-:Y:S01]  /*22c10*/  LOP3.LUT R3, R3, R12, RZ, 0x3c, !PT ;  /* 0x0000000c03037212 */ /* 0x000fe200078e3cff */
[----:B------:R0:W-:Y:S02]  /*22c20*/  UTMALDG.3D [UR8], [UR14], desc[UR16] ;  /* 0x000010080e0075b4 */ /* 0x0001e40008011000 */
[----:B0-----:R-:W-:Y:S01]  /*22c30*/  UMOV UR8, UR19 ;  /* 0x0000001300087c82 */ /* 0x001fe20008000000 */
[----:B------:R-:W-:Y:S02]  /*22c40*/  UMOV UR11, UR22 ;  /* 0x00000016000b7c82 */ /* 0x000fe40008000000 */
[----:B------:R0:W-:Y:S02]  /*22c50*/  UTMALDG.3D.MULTICAST [UR8], [UR28], UR30, desc[UR16] ;  /* 0x000010081c0073b4 */ /* 0x0001e4000801181e */
[----:B0-----:R-:W-:Y:S05]  /*22c60*/  @P1 BRA `(.L_x_566) ;  /* 0xfffffffc00401947 */ /* 0x001fea000383ffff */
.L_x_563:
[----:B------:R-:W-:Y:S05]  /*22c70*/  BSYNC B1 ;  /* 0x0000000000017941 */ /* 0x000fea0003800000 */
.L_x_562:
[----:B------:R-:W2:Y:S01]  /*22c80*/  LDL.LU R16, [R1+0x460] ;  /* 0x0004600001107983 */ /* 0x000ea20000300800 */
[----:B------:R-:W-:Y:S01]  /*22c90*/  LOP3.LUT P0, RZ, R9, 0xff, RZ, 0xc0, !PT ;  /* 0x000000ff09ff7812 */ /* 0x000fe2000780c0ff */
[C---:B------:R-:W-:Y:S01]  /*22ca0*/  IMAD.IADD R4, R0.reuse, 0x1, R7 ;  /* 0x0000000100047824 */ /* 0x040fe200078e0207 */
[----:B------:R-:W-:Y:S01]  /*22cb0*/  ULDC.64 UR8, c[0x0][0x650] ;  /* 0x0001940000087ab9 */ /* 0x000fe20000000a00 */
[----:B------:R-:W3:Y:S01]  /*22cc0*/  LDL.LU R14, [R1+0x464] ;  /* 0x00046400010e7983 */ /* 0x000ee20000300800 */
[----:B------:R-:W-:Y:S01]  /*22cd0*/  ISETP.GE.U32.AND P1, PT, R0, 0xe, PT ;  /* 0x0000000e0000780c */ /* 0x000fe20003f26070 */
[----:B------:R-:W-:Y:S01]  /*22ce0*/  BSSY B1, `(.L_x_567) ;  /* 0x000006e000017945 */ /* 0x000fe20003800000 */
[----:B------:R-:W-:Y:S01]  /*22cf0*/  IMAD.MOV.U32 R10, RZ, RZ, -0x1 ;  /* 0xffffffffff0a7424 */ /* 0x000fe200078e00ff */
[----:B------:R-:W-:-:S06]  /*22d00*/  PRMT R9, RZ, 0x7610, R9 ;  /* 0x00007610ff097816 */ /* 0x000fcc0000000009 */
[----:B------:R-:W0:Y:S01]  /*22d10*/  @P0 S2R R3, SR_CgaCtaId ;  /* 0x0000000000030919 */ /* 0x000e220000008800 */
[----:B------:R-:W-:-:S04]  /*22d20*/  @P0 MOV R2, 0x400 ;  /* 0x0000040000020802 */ /* 0x000fc80000000f00 */
[----:B0-----:R-:W-:-:S04]  /*22d30*/  @P0 LEA R2, R3, R2, 0x18 ;  /* 0x0000000203020211 */ /* 0x001fc800078ec0ff */
[----:B------:R0:W-:Y:S01]  /*22d40*/  @P0 SYNCS.ARRIVE.TRANS64.A1T0 RZ, [R2+URZ+0xf8], RZ ;  /* 0x0000f8ff02ff09a7 */ /* 0x0001e2000810003f */
[----:B------:R-:W-:-:S04]  /*22d50*/  ISETP.GT.U32.AND P0, PT, R4, 0xd, PT ;  /* 0x0000000d0400780c */ /* 0x000fc80003f04070 */
[----:B------:R-:W-:Y:S02]  /*22d60*/  ISETP.LT.U32.AND P0, PT, R0, 0xe, P0 ;  /* 0x0000000e0000780c */ /* 0x000fe40000701070 */
[----:B0-----:R-:W-:-:S05]  /*22d70*/  SHF.R.U32.HI R2, RZ, 0x1, R4 ;  /* 0x00000001ff027819 */ /* 0x001fca0000011604 */
[----:B------:R-:W-:-:S05]  /*22d80*/  IMAD.WIDE.U32 R2, R2, -0x6db6db6d, RZ ;  /* 0x9249249302027825 */ /* 0x000fca00078e00ff */
[----:B------:R-:W-:Y:S02]  /*22d90*/  SHF.R.U32.HI R5, RZ, 0x2, R3 ;  /* 0x00000002ff057819 */ /* 0x000fe40000011603 */
[----:B------:R-:W-:Y:S02]  /*22da0*/  SEL R3, RZ, 0x1, !P0 ;  /* 0x00000001ff037807 */ /* 0x000fe40004000000 */
[----:B------:R-:W-:Y:S01]  /*22db0*/  PRMT R2, RZ, 0x7610, R2 ;  /* 0x00007610ff027816 */ /* 0x000fe20000000002 */
[----:B------:R-:W-:Y:S01]  /*22dc0*/  IMAD R7, R5, -0xe, R4 ;  /* 0xfffffff205077824 */ /* 0x000fe200078e0204 */
[----:B------:R-:W-:Y:S01]  /*22dd0*/  LOP3.LUT R6, R6, R3, RZ, 0x3c, !PT ;  /* 0x0000000306067212 */ /* 0x000fe200078e3cff */
[----:B------:R-:W-:-:S03]  /*22de0*/  IMAD.MOV.U32 R4, RZ, RZ, -0x1 ;  /* 0xffffffffff047424 */ /* 0x000fc600078e00ff */
[----:B------:R-:W-:Y:S01]  /*22df0*/  @P1 LOP3.LUT R6, R6, 0x1, R5, 0x78, !PT ;  /* 0x0000000106061812 */ /* 0x000fe200078e7805 */
[----:B------:R-:W-:Y:S01]  /*22e00*/  IMAD.MOV.U32 R5, RZ, RZ, -0x1 ;  /* 0xffffffffff057424 */ /* 0x000fe200078e00ff */
[----:B---3--:R-:W-:-:S04]  /*22e10*/  IADD3 R14, P0, R14, UR24, RZ ;  /* 0x000000180e0e7c10 */ /* 0x008fc8000ff1e0ff */
[----:B--2---:R-:W-:Y:S01]  /*22e20*/  IADD3.X R16, R16, UR18, RZ, P0, !PT ;  /* 0x0000001210107c10 */ /* 0x004fe200087fe4ff */
[----:B------:R0:W-:Y:S01]  /*22e30*/  STL [R1+0x464], R14 ;  /* 0x0004640e01007387 */ /* 0x0001e20000100800 */
[----:B------:R-:W-:-:S03]  /*22e40*/  ISETP.GE.U32.AND P0, PT, R14, UR8, PT ;  /* 0x000000080e007c0c */ /* 0x000fc6000bf06070 */
[----:B------:R0:W-:Y:S01]  /*22e50*/  STL [R1+0x460], R16 ;  /* 0x0004601001007387 */ /* 0x0001e20000100800 */
[----:B------:R-:W-:-:S13]  /*22e60*/  ISETP.GE.U32.AND.EX P0, PT, R16, UR9, PT, P0 ;  /* 0x0000000910007c0c */ /* 0x000fda000bf06100 */
[----:B0-----:R-:W-:Y:S05]  /*22e70*/  @P0 BRA `(.L_x_568) ;  /* 0x0000000400500947 */ /* 0x001fea0003800000 */
[----:B------:R-:W0:Y:S01]  /*22e80*/  S2R R8, SR_CTAID.X ;  /* 0x0000000000087919 */ /* 0x000e220000002500 */
[----:B------:R-:W-:Y:S01]  /*22e90*/  ULDC UR8, c[0x0][0x150] ;  /* 0x0000540000087ab9 */ /* 0x000fe20000000800 */
[----:B------:R-:W1:Y:S01]  /*22ea0*/  LDC R3, c[0x0][0x144] ;  /* 0x00005100ff037b82 */ /* 0x000e620000000800 */
[----:B------:R-:W-:Y:S01]  /*22eb0*/  ULDC UR11, c[0x0][0x630] ;  /* 0x00018c00000b7ab9 */ /* 0x000fe20000000800 */
[----:B------:R-:W2:Y:S06]  /*22ec0*/  S2R R5, SR_CTAID.Y ;  /* 0x0000000000057919 */ /* 0x000eac0000002600 */
[----:B------:R-:W3:Y:S01]  /*22ed0*/  LDC R12, c[0x0][0x148] ;  /* 0x00005200ff0c7b82 */ /* 0x000ee20000000800 */
[----:B0-----:R-:W-:-:S02]  /*22ee0*/  I2FP.F32.U32 R2, R8 ;  /* 0x0000000800027245 */ /* 0x001fc40000201000 */
[----:B--2---:R-:W-:-:S03]  /*22ef0*/  I2FP.F32.U32 R4, R5 ;  /* 0x0000000500047245 */ /* 0x004fc60000201000 */
[----:B------:R-:W-:Y:S01]  /*22f00*/  FMUL R2, R2, UR8 ;  /* 0x0000000802027c20 */ /* 0x000fe20008400000 */
[----:B------:R-:W-:Y:S02]  /*22f10*/  ULDC UR8, c[0x0][0x154] ;  /* 0x0000550000087ab9 */ /* 0x000fe40000000800 */
[----:B------:R-:W-:Y:S01]  /*22f20*/  FMUL R10, R4, UR8 ;  /* 0x00000008040a7c20 */ /* 0x000fe20008400000 */
[----:B------:R-:W-:Y:S02]  /*22f30*/  ULDC.64 UR8, c[0x0][0x628] ;  /* 0x00018a0000087ab9 */ /* 0x000fe40000000a00 */
[----:B------:R-:W0:Y:S01]  /*22f40*/  F2I.U32.TRUNC.NTZ R2, R2 ;  /* 0x0000000200027305 */ /* 0x000e22000020f000 */
[----:B------:R-:W-:-:S04]  /*22f50*/  ISETP.NE.U32.AND P0, PT, RZ, UR8, PT ;  /* 0x00000008ff007c0c */ /* 0x000fc8000bf05070 */
[----:B------:R-:W-:-:S03]  /*22f60*/  ISETP.NE.AND.EX P0, PT, RZ, UR9, PT, P0 ;  /* 0x00000009ff007c0c */ /* 0x000fc6000bf05300 */
[----:B------:R-:W2:Y:S01]  /*22f70*/  F2I.U32.TRUNC.NTZ R10, R10 ;  /* 0x0000000a000a7305 */ /* 0x000ea2000020f000 */
[----:B0-----:R-:W-:Y:S02]  /*22f80*/  IMAD.MOV R4, RZ, RZ, -R2 ;  /* 0x000000ffff047224 */ /* 0x001fe400078e0a02 */
[----:B------:R-:W-:Y:S02]  /*22f90*/  IMAD.MOV.U32 R2, RZ, RZ, R14 ;  /* 0x000000ffff027224 */ /* 0x000fe400078e000e */
[----:B-1----:R-:W-:Y:S02]  /*22fa0*/  IMAD R8, R3, R4, R8 ;  /* 0x0000000403087224 */ /* 0x002fe400078e0208 */
[----:B--2---:R-:W-:-:S04]  /*22fb0*/  IMAD.MOV R3, RZ, RZ, -R10 ;  /* 0x000000ffff037224 */ /* 0x004fc800078e0a0a */
[----:B---3--:R-:W-:Y:S02]  /*22fc0*/  @P4 IMAD R8, R12, R3, R5 ;  /* 0x000000030c084224 */ /* 0x008fe400078e0205 */
[----:B------:R-:W-:Y:S01]  /*22fd0*/  IMAD.MOV.U32 R3, RZ, RZ, R16 ;  /* 0x000000ffff037224 */ /* 0x000fe200078e0010 */
[----:B------:R-:W-:Y:S06]  /*22fe0*/  @!P0 BRA `(.L_x_569) ;  /* 0x0000000000288947 */ /* 0x000fec0003800000 */
[----:B------:R-:W-:Y:S02]  /*22ff0*/  ULDC UR10, c[0x0][0x634] ;  /* 0x00018d00000a7ab9 */ /* 0x000fe40000000800 */
[----:B------:R-:W-:-:S05]  /*23000*/  IADD3 R3, P0, R14, UR10, RZ ;  /* 0x0000000a0e037c10 */ /* 0x000fca000ff1e0ff */
[----:B------:R-:W-:-:S04]  /*23010*/  IMAD.X R11, RZ, RZ, R16, P0 ;  /* 0x000000ffff0b7224 */ /* 0x000fc800000e0610 */
[----:B------:R-:W-:-:S04]  /*23020*/  IMAD.WIDE.U32 R4, R11, UR8, RZ ;  /* 0x000000080b047c25 */ /* 0x000fc8000f8e00ff */
[----:B------:R-:W-:-:S04]  /*23030*/  IMAD.WIDE.U32 R4, P0, R3, UR9, R4 ;  /* 0x0000000903047c25 */ /* 0x000fc8000f800004 */
[----:B------:R-:W-:-:S04]  /*23040*/  IMAD.WIDE.U32 R2, R3, UR8, RZ ;  /* 0x0000000803027c25 */ /* 0x000fc8000f8e00ff */
[----:B------:R-:W-:Y:S01]  /*23050*/  IMAD.MOV.U32 R2, RZ, RZ, R5 ;  /* 0x000000ffff027224 */ /* 0x000fe200078e0005 */
[----:B------:R-:W-:Y:S01]  /*23060*/  IADD3 RZ, P1, R3, R4, RZ ;  /* 0x0000000403ff7210 */ /* 0x000fe20007f3e0ff */
[----:B------:R-:W-:-:S04]  /*23070*/  IMAD.X R3, RZ, RZ, RZ, P0 ;  /* 0x000000ffff037224 */ /* 0x000fc800000e06ff */
[----:B------:R-:W-:-:S08]  /*23080*/  IMAD.WIDE.U32.X R2, R11, UR9, R2, P1 ;  /* 0x000000090b027c25 */ /* 0x000fd000088e0402 */
.L_x_569:
[--C-:B------:R-:W-:Y:S01]  /*23090*/  SHF.R.U64 R10, R2, UR11, R3.reuse ;  /* 0x0000000b020a7c19 */ /* 0x100fe20008001203 */
[----:B------:R-:W-:Y:S01]  /*230a0*/  ULDC.64 UR8, c[0x0][0x620] ;  /* 0x0001880000087ab9 */ /* 0x000fe20000000a00 */
[----:B------:R-:W-:Y:S01]  /*230b0*/  SHF.R.U32.HI R2, RZ, UR11, R3 ;  /* 0x0000000bff027c19 */ /* 0x000fe20008011603 */
[----:B------:R-:W-:Y:S01]  /*230c0*/  IMAD.MOV.U32 R3, RZ, RZ, R16 ;  /* 0x000000ffff037224 */ /* 0x000fe200078e0010 */
[----:B------:R-:W-:Y:S01]  /*230d0*/  IADD3 R11, P0, RZ, -R10, RZ ;  /* 0x8000000aff0b7210 */ /* 0x000fe20007f1e0ff */
[----:B------:R-:W-:-:S04]  /*230e0*/  ULDC.64 UR10, c[0x0][0x640] ;  /* 0x00019000000a7ab9 */ /* 0x000fc80000000a00 */
[----:B------:R-:W-:Y:S01]  /*230f0*/  IMAD.X R2, RZ, RZ, ~R2, P0 ;  /* 0x000000ffff027224 */ /* 0x000fe200000e0e02 */
[----:B------:R-:W-:-:S03]  /*23100*/  ISETP.NE.U32.AND P0, PT, RZ, UR10, PT ;  /* 0x0000000aff007c0c */ /* 0x000fc6000bf05070 */
[----:B------:R-:W-:Y:S01]  /*23110*/  IMAD R2, R2, UR8, RZ ;  /* 0x0000000802027c24 */ /* 0x000fe2000f8e02ff */
[----:B------:R-:W-:-:S03]  /*23120*/  ISETP.NE.AND.EX P0, PT, RZ, UR11, PT, P0 ;  /* 0x0000000bff007c0c */ /* 0x000fc6000bf05300 */
[----:B------:R-:W-:Y:S02]  /*23130*/  IMAD R5, R11, UR9, R2 ;  /* 0x000000090b057c24 */ /* 0x000fe4000f8e0202 */
[----:B------:R-:W-:-:S04]  /*23140*/  IMAD.MOV.U32 R2, RZ, RZ, R14 ;  /* 0x000000ffff027224 */ /* 0x000fc800078e000e */
[----:B------:R-:W-:Y:S01]  /*23150*/  IMAD.WIDE.U32 R2, R11, UR8, R2 ;  /* 0x000000080b027c25 */ /* 0x000fe2000f8e0002 */
[----:B------:R-:W-:-:S03]  /*23160*/  ULDC UR8, c[0x0][0x618] ;  /* 0x0001860000087ab9 */ /* 0x000fc60000000800 */
[----:B------:R-:W-:-:S05]  /*23170*/  IMAD.IADD R3, R3, 0x1, R5 ;  /* 0x0000000103037824 */ /* 0x000fca00078e0205 */
[--C-:B------:R-:W-:Y:S02]  /*23180*/  SHF.R.U64 R11, R2, UR8, R3.reuse ;  /* 0x00000008020b7c19 */ /* 0x100fe40008001203 */
[----:B------:R-:W-:Y:S01]  /*23190*/  SHF.R.U32.HI R2, RZ, UR8, R3 ;  /* 0x00000008ff027c19 */ /* 0x000fe20008011603 */
[----:B------:R-:W-:-:S03]  /*231a0*/  ULDC UR8, c[0x0][0x608] ;  /* 0x0001820000087ab9 */ /* 0x000fc60000000800 */
[--C-:B------:R-:W-:Y:S02]  /*231b0*/  SHF.R.U64 R12, R11, UR8, R2.reuse ;  /* 0x000000080b0c7c19 */ /* 0x100fe40008001202 */
[----:B------:R-:W-:Y:S01]  /*231c0*/  SHF.R.U32.HI R3, RZ, UR8, R2 ;  /* 0x00000008ff037c19 */ /* 0x000fe20008011602 */
[----:B------:R-:W-:-:S03]  /*231d0*/  ULDC UR8, c[0x0][0x658] ;  /* 0x0001960000087ab9 */ /* 0x000fc60000000800 */
[--C-:B------:R-:W-:Y:S02]  /*231e0*/  SHF.R.U64 R13, R12, UR8, R3.reuse ;  /* 0x000000080c0d7c19 */ /* 0x100fe40008001203 */
[----:B------:R-:W-:-:S03]  /*231f0*/  SHF.R.U32.HI R14, RZ, UR8, R3 ;  /* 0x00000008ff0e7c19 */ /* 0x000fc60008011603 */
[----:B------:R-:W-:Y:S02]  /*23200*/  IMAD.MOV.U32 R2, RZ, RZ, R13 ;  /* 0x000000ffff027224 */ /* 0x000fe400078e000d */
        /* <DEDUP_REMOVED lines=12> */
.L_x_570:
[----:B------:R-:W-:Y:S01]  /*232d0*/  ULDC UR8, c[0x0][0x648] ;  /* 0x0001920000087ab9 */ /* 0x000fe20000000800 */
[----:B------:R-:W-:Y:S02]  /*232e0*/  LOP3.LUT R12, R12, UR20, RZ, 0xc0, !PT ;  /* 0x000000140c0c7c12 */ /* 0x000fe4000f8ec0ff */
[----:B------:R-:W-:Y:S01]  /*232f0*/  SHF.R.U64 R3, R2, UR8, R3 ;  /* 0x0000000802037c19 */ /* 0x000fe20008001203 */
[----:B------:R-:W-:-:S04]  /*23300*/  ULDC UR8, c[0x0][0x638] ;  /* 0x00018e0000087ab9 */ /* 0x000fc80000000800 */
[----:B------:R-:W-:Y:S02]  /*23310*/  IMAD.MOV R2, RZ, RZ, -R3 ;  /* 0x000000ffff027224 */ /* 0x000fe400078e0a03 */
[----:B------:R-:W-:Y:S02]  /*23320*/  IMAD R5, R3, UR6, R12 ;  /* 0x0000000603057c24 */ /* 0x000fe4000f8e020c */
[----:B------:R-:W-:Y:S01]  /*23330*/  IMAD R13, R2, UR8, R13 ;  /* 0x00000008020d7c24 */ /* 0x000fe2000f8e020d */
[----:B------:R-:W-:Y:S01]  /*23340*/  ULDC UR8, c[0x0][0x610] ;  /* 0x0001840000087ab9 */ /* 0x000fe20000000800 */
[----:B------:R-:W-:Y:S01]  /*23350*/  LOP3.LUT R2, R11, UR5, RZ, 0xc0, !PT ;  /* 0x000000050b027c12 */ /* 0x000fe2000f8ec0ff */
[----:B------:R-:W-:Y:S01]  /*23360*/  IMAD R8, R5, UR8, R8 ;  /* 0x0000000805087c24 */ /* 0x000fe2000f8e0208 */
[----:B------:R-:W-:-:S03]  /*23370*/  ULDC UR8, c[0x0][0x600] ;  /* 0x0001800000087ab9 */ /* 0x000fc60000000800 */
[----:B------:R-:W-:Y:S02]  /*23380*/  IMAD R13, R13, UR8, R2 ;  /* 0x000000080d0d7c24 */ /* 0x000fe4000f8e0202 */
[----:B------:R-:W-:-:S03]  /*23390*/  IMAD.MOV.U32 R2, RZ, RZ, 0x1 ;  /* 0x00000001ff027424 */ /* 0x000fc600078e00ff */
[----:B------:R-:W-:Y:S02]  /*233a0*/  SEL R4, R13, R8, !P4 ;  /* 0x000000080d047207 */ /* 0x000fe40006000000 */
[----:B------:R-:W-:-:S07]  /*233b0*/  SEL R5, R8, R13, !P4 ;  /* 0x0000000d08057207 */ /* 0x000fce0006000000 */
.L_x_568:
[----:B------:R-:W-:Y:S05]  /*233c0*/  BSYNC B1 ;  /* 0x0000000000017941 */ /* 0x000fea0003800000 */
.L_x_567:
[----:B------:R-:W-:-:S13]  /*233d0*/  LOP3.LUT P0, RZ, R2, 0xff, RZ, 0xc0, !PT ;  /* 0x000000ff02ff7812 */ /* 0x000fda000780c0ff */
[----:B------:R-:W-:Y:S05]  /*233e0*/  @P0 BRA `(.L_x_571) ;  /* 0xfffffff4002c0947 */ /* 0x000fea000383ffff */
[----:B------:R-:W-:Y:S05]  /*233f0*/  BSYNC B0 ;  /* 0x0000000000007941 */ /* 0x000fea0003800000 */
.L_x_560:
[----:B------:R-:W-:-:S03]  /*23400*/  UMOV UR8, 0xffffffff ;  /* 0xffffffff00087882 */ /* 0x000fc60000000000 */
[----:B------:R-:W-:Y:S05]  /*23410*/  BRA.DIV UR8, `(.L_x_572) ;  /* 0x0000000a08907947 */ /* 0x000fea000b800000 */
[----:B------:R-:W-:-:S13]  /*23420*/  ELECT P0, URZ, PT ;  /* 0x00000000003f782f */ /* 0x000fda0003800000 */
.L_x_596:
[----:B------:R-:W-:Y:S04]  /*23430*/  BSSY B0, `(.L_x_573) ;  /* 0x0000086000007945 */ /* 0x000fe80003800000 */
[----:B------:R-:W-:Y:S05]  /*23440*/  @!P0 BRA `(.L_x_574) ;  /* 0x0000000800108947 */ /* 0x000fea0003800000 */
[----:B------:R-:W-:-:S04]  /*23450*/  ULOP3.LUT UR8, UR13, 0x2, URZ, 0xfc, !UPT ;  /* 0x000000020d087892 */ /* 0x000fc8000f8efc3f */
[----:B------:R-:W-:-:S06]  /*23460*/  UISETP.NE.AND UP0, UPT, UR8, 0x3, UPT ;  /* 0x000000030800788c */ /* 0x000fcc000bf05270 */
[----:B------:R-:W-:-:S13]  /*23470*/  PLOP3.LUT P0, PT, PT, PT, UP0, 0x80, 0x0 ;  /* 0x000000000000781c */ /* 0x000fda0003f0f008 */
[----:B------:R-:W-:Y:S05]  /*23480*/  @!P0 BRA `(.L_x_575) ;  /* 0x0000000000048947 */ /* 0x000fea0003800000 */
[----:B------:R-:W-:Y:S01]  /*23490*/  BPT.TRAP 0x1 ;  /* 0x000000040000795c */ /* 0x000fe20000300000 */
.L_x_575:
[----:B------:R-:W0:Y:S01]  /*234a0*/  S2R R3, SR_CgaCtaId ;  /* 0x0000000000037919 */ /* 0x000e220000008800 */
[----:B------:R-:W-:Y:S02]  /*234b0*/  MOV R0, 0x400 ;  /* 0x0000040000007802 */ /* 0x000fe40000000f00 */
[----:B------:R-:W-:Y:S02]  /*234c0*/  SHF.L.U32 R2, R6, 0x1f, RZ ;  /* 0x0000001f06027819 */ /* 0x000fe400000006ff */
[----:B0-----:R-:W-:-:S05]  /*234d0*/  LEA R0, R3, R0, 0x18 ;  /* 0x0000000003007211 */ /* 0x001fca00078ec0ff */
[----:B------:R-:W-:-:S04]  /*234e0*/  VIADD R0, R0, 0x70 ;  /* 0x0000007000007836 */ /* 0x000fc80000000000 */
[----:B------:R-:W-:-:S04]  /*234f0*/  IMAD R3, R7, 0x8, R0 ;  /* 0x0000000807037824 */ /* 0x000fc800078e0200 */
[----:B------:R-:W0:Y:S02]  /*23500*/  SYNCS.PHASECHK.TRANS64.TRYWAIT P0, [R3+URZ], R2 ;  /* 0x00000002030075a7 */ /* 0x000e24000800017f */
[----:B0-----:R-:W-:Y:S05]  /*23510*/  @!P0 BRA `(.L_x_576) ;  /* 0x0000000800708947 */ /* 0x001fea0003800000 */
.L_x_597:
[----:B------:R-:W-:-:S05]  /*23520*/  VIADD R7, R7, 0x1 ;  /* 0x0000000107077836 */ /* 0x000fca0000000000 */
[----:B------:R-:W-:-:S04]  /*23530*/  ISETP.NE.AND P0, PT, R7, 0xe, PT ;  /* 0x0000000e0700780c */ /* 0x000fc80003f05270 */
[----:B0-----:R-:W-:Y:S02]  /*23540*/  SEL R3, RZ, 0x1, P0 ;  /* 0x00000001ff037807 */ /* 0x001fe40000000000 */
[----:B------:R-:W-:Y:S02]  /*23550*/  SEL R7, R7, RZ, P0 ;  /* 0x000000ff07077207 */ /* 0x000fe40000000000 */
[----:B------:R-:W-:-:S03]  /*23560*/  LOP3.LUT R6, R6, R3, RZ, 0x3c, !PT ;  /* 0x0000000306067212 */ /* 0x000fc600078e3cff */
[----:B------:R-:W-:Y:S01]  /*23570*/  IMAD R3, R7, 0x8, R0 ;  /* 0x0000000807037824 */ /* 0x000fe200078e0200 */
[----:B------:R-:W-:-:S04]  /*23580*/  SHF.L.U32 R2, R6, 0x1f, RZ ;  /* 0x0000001f06027819 */ /* 0x000fc800000006ff */
[----:B------:R-:W0:Y:S02]  /*23590*/  SYNCS.PHASECHK.TRANS64.TRYWAIT P0, [R3+URZ], R2 ;  /* 0x00000002030075a7 */ /* 0x000e24000800017f */
[----:B0-----:R-:W-:Y:S05]  /*235a0*/  @!P0 BRA `(.L_x_577) ;  /* 0x0000000800608947 */ /* 0x001fea0003800000 */
.L_x_598:
[----:B0-----:R-:W-:-:S05]  /*235b0*/  VIADD R2, R7, 0x1 ;  /* 0x0000000107027836 */ /* 0x001fca0000000000 */
[----:B------:R-:W-:-:S04]  /*235c0*/  ISETP.NE.AND P0, PT, R2, 0xe, PT ;  /* 0x0000000e0200780c */ /* 0x000fc80003f05270 */
[----:B------:R-:W-:Y:S02]  /*235d0*/  SEL R3, RZ, 0x1, P0 ;  /* 0x00000001ff037807 */ /* 0x000fe40000000000 */
[----:B------:R-:W-:Y:S02]  /*235e0*/  SEL R5, R2, RZ, P0 ;  /* 0x000000ff02057207 */ /* 0x000fe40000000000 */
[----:B------:R-:W-:-:S03]  /*235f0*/  LOP3.LUT R6, R6, R3, RZ, 0x3c, !PT ;  /* 0x0000000306067212 */ /* 0x000fc600078e3cff */
[----:B------:R-:W-:Y:S01]  /*23600*/  IMAD R3, R5, 0x8, R0 ;  /* 0x0000000805037824 */ /* 0x000fe200078e0200 */
[----:B------:R-:W-:-:S04]  /*23610*/  SHF.L.U32 R2, R6, 0x1f, RZ ;  /* 0x0000001f06027819 */ /* 0x000fc800000006ff */
[----:B------:R-:W0:Y:S02]  /*23620*/  SYNCS.PHASECHK.TRANS64.TRYWAIT P0, [R3+URZ], R2 ;  /* 0x00000002030075a7 */ /* 0x000e24000800017f */
[----:B0-----:R-:W-:Y:S05]  /*23630*/  @!P0 BRA `(.L_x_578) ;  /* 0x0000000800508947 */ /* 0x001fea0003800000 */
.L_x_599:
        /* <DEDUP_REMOVED lines=9> */
.L_x_600:
        /* <DEDUP_REMOVED lines=9> */
.L_x_601:
        /* <DEDUP_REMOVED lines=9> */
.L_x_602:
        /* <DEDUP_REMOVED lines=9> */
.L_x_603:
        /* <DEDUP_REMOVED lines=9> */
.L_x_604:
        /* <DEDUP_REMOVED lines=9> */
.L_x_605:
        /* <DEDUP_REMOVED lines=9> */
.L_x_606:
        /* <DEDUP_REMOVED lines=9> */
.L_x_607:
        /* <DEDUP_REMOVED lines=9> */
.L_x_608:
        /* <DEDUP_REMOVED lines=9> */
.L_x_609:
[----:B0-----:R-:W-:-:S05]  /*23be0*/  VIADD R2, R5, 0x1 ;  /* 0x0000000105027836 */ /* 0x001fca0000000000 */
[----:B------:R-:W-:-:S04]  /*23bf0*/  ISETP.NE.AND P0, PT, R2, 0xe, PT ;  /* 0x0000000e0200780c */ /* 0x000fc80003f05270 */
[----:B------:R-:W-:Y:S02]  /*23c00*/  SEL R4, RZ, 0x1, P0 ;  /* 0x00000001ff047807 */ /* 0x000fe40000000000 */
[----:B------:R-:W-:Y:S02]  /*23c10*/  SEL R3, R2, RZ, P0 ;  /* 0x000000ff02037207 */ /* 0x000fe40000000000 */
[----:B------:R-:W-:-:S03]  /*23c20*/  LOP3.LUT R4, R7, R4, RZ, 0x3c, !PT ;  /* 0x0000000407047212 */ /* 0x000fc600078e3cff */
[----:B------:R-:W-:Y:S01]  /*23c30*/  IMAD R3, R3, 0x8, R0 ;  /* 0x0000000803037824 */ /* 0x000fe200078e0200 */
[----:B------:R-:W-:-:S07]  /*23c40*/  SHF.L.U32 R0, R4, 0x1f, RZ ;  /* 0x0000001f04007819 */ /* 0x000fce00000006ff */
.L_x_589:
[----:B0-----:R0:W1:Y:S02]  /*23c50*/  SYNCS.PHASECHK.TRANS64.TRYWAIT P0, [R3+URZ], R0 ;  /* 0x00000000030075a7 */ /* 0x001064000800017f */
[----:B-1----:R-:W-:Y:S05]  /*23c60*/  @!P0 NANOSLEEP.SYNCS 0x989680 ;  /* 0x009896800000895d */ /* 0x002fea0003900000 */
[----:B------:R-:W1:Y:S02]  /*23c70*/  @!P0 SYNCS.PHASECHK.TRANS64 P0, [R3+URZ], R0 ;  /* 0x00000000030085a7 */ /* 0x000e64000800007f */
[----:B-1----:R-:W-:Y:S05]  /*23c80*/  @!P0 BRA `(.L_x_589) ;  /* 0xfffffffc00f08947 */ /* 0x002fea000383ffff */
.L_x_574:
[----:B------:R-:W-:Y:S05]  /*23c90*/  BSYNC B0 ;  /* 0x0000000000007941 */ /* 0x000fea0003800000 */
.L_x_573:
[----:B------:R-:W-:Y:S05]  /*23ca0*/  EXIT ;  /* 0x000000000000794d */ /* 0x000fea0003800000 */
.L_x_22:
[----:B--2---:R-:W-:-:S04]  /*23cb0*/  IMAD.U32 R3, RZ, RZ, UR7 ;  /* 0x00000007ff037e24 */ /* 0x004fc8000f8e00ff */
[----:B------:R2:W4:Y:S03]  /*23cc0*/  SYNCS.PHASECHK.TRANS64.TRYWAIT P0, [R3+URZ], R0 ;  /* 0x00000000030075a7 */ /* 0x000526000800017f */
[----:B----4-:R-:W-:Y:S05]  /*23cd0*/  @!P0 NANOSLEEP.SYNCS 0x989680 ;  /* 0x009896800000895d */ /* 0x010fea0003900000 */
[----:B------:R-:W4:Y:S02]  /*23ce0*/  @!P0 SYNCS.PHASECHK.TRANS64 P0, [R3+URZ], R0 ;  /* 0x00000000030085a7 */ /* 0x000f24000800007f */
[----:B----4-:R-:W-:Y:S05]  /*23cf0*/  @!P0 BRA `(.L_x_22) ;  /* 0xfffffffc00ec8947 */ /* 0x010fea000383ffff */
[----:B------:R-:W-:Y:S05]  /*23d00*/  BRA `(.L_x_21) ;  /* 0xfffffdf0009c7947 */ /* 0x000fea000383ffff */
.L_x_28:
[----:B-----5:R4:W-:Y:S02]  /*23d10*/  STL [R1+0x478], R0 ;  /* 0x0004780001007387 */ /* 0x0209e40000100800 */
[----:B----4-:R-:W-:-:S04]  /*23d20*/  IMAD.U32 R0, RZ, RZ, UR15 ;  /* 0x0000000fff007e24 */ /* 0x010fc8000f8e00ff */
[----:B------:R4:W0:Y:S03]  /*23d30*/  SYNCS.PHASECHK.TRANS64.TRYWAIT P0, [R0+URZ], R3 ;  /* 0x00000003000075a7 */ /* 0x000826000800017f */
[----:B0-----:R-:W-:Y:S05]  /*23d40*/  @!P0 NANOSLEEP.SYNCS 0x989680 ;  /* 0x009896800000895d */ /* 0x001fea0003900000 */
[----:B------:R4:W0:Y:S02]  /*23d50*/  @!P0 SYNCS.PHASECHK.TRANS64 P0, [R0+URZ], R3 ;  /* 0x00000003000085a7 */ /* 0x000824000800007f */
[----:B----4-:R4:W5:Y:S02]  /*23d60*/  LDL.LU R0, [R1+0x478] ;  /* 0x0004780001007983 */ /* 0x0109640000300800 */
[----:B0---4-:R-:W-:Y:S05]  /*23d70*/  @!P0 BRA `(.L_x_28) ;  /* 0xfffffffc00e48947 */ /* 0x011fea000383ffff */
[----:B------:R-:W-:Y:S05]  /*23d80*/  BRA `(.L_x_27) ;  /* 0xfffffe28007c7947 */ /* 0x000fea000383ffff */
.L_x_561:
[----:B------:R-:W-:Y:S01]  /*23d90*/  BSSY B1, `(.L_x_590) ;  /* 0x0000006000017945 */ /* 0x000fe20003800000 */
[----:B------:R-:W-:-:S07]  /*23da0*/  IMAD.MOV.U32 R2, RZ, RZ, -0x1 ;  /* 0xffffffffff027424 */ /* 0x000fce00078e00ff */
[----:B------:R-:W-:Y:S05]  /*23db0*/  WARPSYNC.COLLECTIVE R2, `(.L_x_591) ;  /* 0x00000000020c7348 */ /* 0x000fea0003c00000 */
[----:B------:R-:W-:Y:S02]  /*23dc0*/  ELECT P0, UR62, PT ;  /* 0x00000000003e782f */ /* 0x000fe40003800000 */
[----:B------:R-:W-:Y:S01]  /*23dd0*/  MOV R2, UR62 ;  /* 0x0000003e00027c02 */ /* 0x000fe20008000f00 */
[----:B------:R-:W-:Y:S10]  /*23de0*/  ENDCOLLECTIVE ;  /* 0x000000000000791b */ /* 0x000ff40003800000 */
.L_x_591:
[----:B------:R-:W-:Y:S05]  /*23df0*/  BSYNC B1 ;  /* 0x0000000000017941 */ /* 0x000fea0003800000 */
.L_x_590:
[----:B------:R-:W-:Y:S05]  /*23e00*/  BRA `(.L_x_592) ;  /* 0xffffffe800b07947 */ /* 0x000fea000383ffff */
.L_x_564:
[----:B0-----:R0:W1:Y:S02]  /*23e10*/  SYNCS.PHASECHK.TRANS64.TRYWAIT P0, [R12+URZ+0x70], R11 ;  /* 0x0000700b0c0075a7 */ /* 0x001064000800017f */
[----:B-1----:R-:W-:Y:S05]  /*23e20*/  @!P0 NANOSLEEP.SYNCS 0x989680 ;  /* 0x009896800000895d */ /* 0x002fea0003900000 */
[----:B------:R-:W1:Y:S02]  /*23e30*/  @!P0 SYNCS.PHASECHK.TRANS64 P0, [R12+URZ+0x70], R11 ;  /* 0x0000700b0c0085a7 */ /* 0x000e64000800007f */
[----:B-1----:R-:W-:Y:S05]  /*23e40*/  @!P0 BRA `(.L_x_564) ;  /* 0xfffffffc00f08947 */ /* 0x002fea000383ffff */
[----:B------:R-:W-:Y:S05]  /*23e50*/  BRA `(.L_x_593) ;  /* 0xffffffe800e87947 */ /* 0x000fea000383ffff */
.L_x_572:
[----:B------:R-:W-:Y:S01]  /*23e60*/  BSSY B0, `(.L_x_594) ;  /* 0x0000006000007945 */ /* 0x000fe20003800000 */
[----:B------:R-:W-:-:S07]  /*23e70*/  IMAD.MOV.U32 R2, RZ, RZ, -0x1 ;  /* 0xffffffffff027424 */ /* 0x000fce00078e00ff */
[----:B------:R-:W-:Y:S05]  /*23e80*/  WARPSYNC.COLLECTIVE R2, `(.L_x_595) ;  /* 0x00000000020c7348 */ /* 0x000fea0003c00000 */
[----:B------:R-:W-:Y:S02]  /*23e90*/  ELECT P0, UR62, PT ;  /* 0x00000000003e782f */ /* 0x000fe40003800000 */
[----:B------:R-:W-:Y:S01]  /*23ea0*/  MOV R2, UR62 ;  /* 0x0000003e00027c02 */ /* 0x000fe20008000f00 */
[----:B------:R-:W-:Y:S10]  /*23eb0*/  ENDCOLLECTIVE ;  /* 0x000000000000791b */ /* 0x000ff40003800000 */
.L_x_595:
[----:B------:R-:W-:Y:S05]  /*23ec0*/  BSYNC B0 ;  /* 0x0000000000007941 */ /* 0x000fea0003800000 */
.L_x_594:
[----:B------:R-:W-:Y:S05]  /*23ed0*/  BRA `(.L_x_596) ;  /* 0xfffffff400547947 */ /* 0x000fea000383ffff */
.L_x_576:
[----:B0-----:R0:W1:Y:S02]  /*23ee0*/  SYNCS.PHASECHK.TRANS64.TRYWAIT P0, [R3+URZ], R2 ;  /* 0x00000002030075a7 */ /* 0x001064000800017f */
[----:B-1----:R-:W-:Y:S05]  /*23ef0*/  @!P0 NANOSLEEP.SYNCS 0x989680 ;  /* 0x009896800000895d */ /* 0x002fea0003900000 */
[----:B------:R-:W1:Y:S02]  /*23f00*/  @!P0 SYNCS.PHASECHK.TRANS64 P0, [R3+URZ], R2 ;  /* 0x00000002030085a7 */ /* 0x000e64000800007f */
[----:B-1----:R-:W-:Y:S05]  /*23f10*/  @!P0 BRA `(.L_x_576) ;  /* 0xfffffffc00f08947 */ /* 0x002fea000383ffff */
[----:B------:R-:W-:Y:S05]  /*23f20*/  BRA `(.L_x_597) ;  /* 0xfffffff4007c7947 */ /* 0x000fea000383ffff */
.L_x_577:
[----:B0-----:R0:W1:Y:S02]  /*23f30*/  SYNCS.PHASECHK.TRANS64.TRYWAIT P0, [R3+URZ], R2 ;  /* 0x00000002030075a7 */ /* 0x001064000800017f */
[----:B-1----:R-:W-:Y:S05]  /*23f40*/  @!P0 NANOSLEEP.SYNCS 0x989680 ;  /* 0x009896800000895d */ /* 0x002fea0003900000 */
[----:B------:R-:W1:Y:S02]  /*23f50*/  @!P0 SYNCS.PHASECHK.TRANS64 P0, [R3+URZ], R2 ;  /* 0x00000002030085a7 */ /* 0x000e64000800007f */
[----:B-1----:R-:W-:Y:S05]  /*23f60*/  @!P0 BRA `(.L_x_577) ;  /* 0xfffffffc00f08947 */ /* 0x002fea000383ffff */
[----:B------:R-:W-:Y:S05]  /*23f70*/  BRA `(.L_x_598) ;  /* 0xfffffff4008c7947 */ /* 0x000fea000383ffff */
.L_x_578:
[----:B0-----:R0:W1:Y:S02]  /*23f80*/  SYNCS.PHASECHK.TRANS64.TRYWAIT P0, [R3+URZ], R2 ;  /* 0x00000002030075a7 */ /* 0x001064000800017f */
[----:B-1----:R-:W-:Y:S05]  /*23f90*/  @!P0 NANOSLEEP.SYNCS 0x989680 ;  /* 0x009896800000895d */ /* 0x002fea0003900000 */
[----:B------:R-:W1:Y:S02]  /*23fa0*/  @!P0 SYNCS.PHASECHK.TRANS64 P0, [R3+URZ], R2 ;  /* 0x00000002030085a7 */ /* 0x000e64000800007f */
[----:B-1----:R-:W-:Y:S05]  /*23fb0*/  @!P0 BRA `(.L_x_578) ;  /* 0xfffffffc00f08947 */ /* 0x002fea000383ffff */
[----:B------:R-:W-:Y:S05]  /*23fc0*/  BRA `(.L_x_599) ;  /* 0xfffffff4009c7947 */ /* 0x000fea000383ffff */
.L_x_579:
[----:B0-----:R0:W1:Y:S02]  /*23fd0*/  SYNCS.PHASECHK.TRANS64.TRYWAIT P0, [R3+URZ], R2 ;  /* 0x00000002030075a7 */ /* 0x001064000800017f */
[----:B-1----:R-:W-:Y:S05]  /*23fe0*/  @!P0 NANOSLEEP.SYNCS 0x989680 ;  /* 0x009896800000895d */ /* 0x002fea0003900000 */
[----:B------:R-:W1:Y:S02]  /*23ff0*/  @!P0 SYNCS.PHASECHK.TRANS64 P0, [R3+URZ], R2 ;  /* 0x00000002030085a7 */ /* 0x000e64000800007f */
[----:B-1----:R-:W-:Y:S05]  /*24000*/  @!P0 BRA `(.L_x_579) ;  /* 0xfffffffc00f08947 */ /* 0x002fea000383ffff */
[----:B------:R-:W-:Y:S05]  /*24010*/  BRA `(.L_x_600) ;  /* 0xfffffff400ac7947 */ /* 0x000fea000383ffff */
.L_x_580:
[----:B0-----:R0:W1:Y:S02]  /*24020*/  SYNCS.PHASECHK.TRANS64.TRYWAIT P0, [R3+URZ], R2 ;  /* 0x00000002030075a7 */ /* 0x001064000800017f */
[----:B-1----:R-:W-:Y:S05]  /*24030*/  @!P0 NANOSLEEP.SYNCS 0x989680 ;  /* 0x009896800000895d */ /* 0x002fea0003900000 */
[----:B------:R-:W1:Y:S02]  /*24040*/  @!P0 SYNCS.PHASECHK.TRANS64 P0, [R3+URZ], R2 ;  /* 0x00000002030085a7 */ /* 0x000e64000800007f */
[----:B-1----:R-:W-:Y:S05]  /*24050*/  @!P0 BRA `(.L_x_580) ;  /* 0xfffffffc00f08947 */ /* 0x002fea000383ffff */
[----:B------:R-:W-:Y:S05]  /*24060*/  BRA `(.L_x_601) ;  /* 0xfffffff400bc7947 */ /* 0x000fea000383ffff */
.L_x_581:
[----:B0-----:R0:W1:Y:S02]  /*24070*/  SYNCS.PHASECHK.TRANS64.TRYWAIT P0, [R3+URZ], R2 ;  /* 0x00000002030075a7 */ /* 0x001064000800017f */
[----:B-1----:R-:W-:Y:S05]  /*24080*/  @!P0 NANOSLEEP.SYNCS 0x989680 ;  /* 0x009896800000895d */ /* 0x002fea0003900000 */
[----:B------:R-:W1:Y:S02]  /*24090*/  @!P0 SYNCS.PHASECHK.TRANS64 P0, [R3+URZ], R2 ;  /* 0x00000002030085a7 */ /* 0x000e64000800007f */
[----:B-1----:R-:W-:Y:S05]  /*240a0*/  @!P0 BRA `(.L_x_581) ;  /* 0xfffffffc00f08947 */ /* 0x002fea000383ffff */
[----:B------:R-:W-:Y:S05]  /*240b0*/  BRA `(.L_x_602) ;  /* 0xfffffff400cc7947 */ /* 0x000fea000383ffff */
.L_x_582:
[----:B0-----:R0:W1:Y:S02]  /*240c0*/  SYNCS.PHASECHK.TRANS64.TRYWAIT P0, [R3+URZ], R2 ;  /* 0x00000002030075a7 */ /* 0x001064000800017f */
[----:B-1----:R-:W-:Y:S05]  /*240d0*/  @!P0 NANOSLEEP.SYNCS 0x989680 ;  /* 0x009896800000895d */ /* 0x002fea0003900000 */
[----:B------:R-:W1:Y:S02]  /*240e0*/  @!P0 SYNCS.PHASECHK.TRANS64 P0, [R3+URZ], R2 ;  /* 0x00000002030085a7 */ /* 0x000e64000800007f */
[----:B-1----:R-:W-:Y:S05]  /*240f0*/  @!P0 BRA `(.L_x_582) ;  /* 0xfffffffc00f08947 */ /* 0x002fea000383ffff */
[----:B------:R-:W-:Y:S05]  /*24100*/  BRA `(.L_x_603) ;  /* 0xfffffff400dc7947 */ /* 0x000fea000383ffff */
.L_x_583:
[----:B0-----:R0:W1:Y:S02]  /*24110*/  SYNCS.PHASECHK.TRANS64.TRYWAIT P0, [R3+URZ], R2 ;  /* 0x00000002030075a7 */ /* 0x001064000800017f */
[----:B-1----:R-:W-:Y:S05]  /*24120*/  @!P0 NANOSLEEP.SYNCS 0x989680 ;  /* 0x009896800000895d */ /* 0x002fea0003900000 */
[----:B------:R-:W1:Y:S02]  /*24130*/  @!P0 SYNCS.PHASECHK.TRANS64 P0, [R3+URZ], R2 ;  /* 0x00000002030085a7 */ /* 0x000e64000800007f */
[----:B-1----:R-:W-:Y:S05]  /*24140*/  @!P0 BRA `(.L_x_583) ;  /* 0xfffffffc00f08947 */ /* 0x002fea000383ffff */
[----:B------:R-:W-:Y:S05]  /*24150*/  BRA `(.L_x_604) ;  /* 0xfffffff400ec7947 */ /* 0x000fea000383ffff */
.L_x_584:
[----:B0-----:R0:W1:Y:S02]  /*24160*/  SYNCS.PHASECHK.TRANS64.TRYWAIT P0, [R3+URZ], R2 ;  /* 0x00000002030075a7 */ /* 0x001064000800017f */
[----:B-1----:R-:W-:Y:S05]  /*24170*/  @!P0 NANOSLEEP.SYNCS 0x989680 ;  /* 0x009896800000895d */ /* 0x002fea0003900000 */
[----:B------:R-:W1:Y:S02]  /*24180*/  @!P0 SYNCS.PHASECHK.TRANS64 P0, [R3+URZ], R2 ;  /* 0x00000002030085a7 */ /* 0x000e64000800007f */
[----:B-1----:R-:W-:Y:S05]  /*24190*/  @!P0 BRA `(.L_x_584) ;  /* 0xfffffffc00f08947 */ /* 0x002fea000383ffff */
[----:B------:R-:W-:Y:S05]  /*241a0*/  BRA `(.L_x_605) ;  /* 0xfffffff400fc7947 */ /* 0x000fea000383ffff */
.L_x_585:
[----:B0-----:R0:W1:Y:S02]  /*241b0*/  SYNCS.PHASECHK.TRANS64.TRYWAIT P0, [R3+URZ], R2 ;  /* 0x00000002030075a7 */ /* 0x001064000800017f */
[----:B-1----:R-:W-:Y:S05]  /*241c0*/  @!P0 NANOSLEEP.SYNCS 0x989680 ;  /* 0x009896800000895d */ /* 0x002fea0003900000 */
[----:B------:R-:W1:Y:S02]  /*241d0*/  @!P0 SYNCS.PHASECHK.TRANS64 P0, [R3+URZ], R2 ;  /* 0x00000002030085a7 */ /* 0x000e64000800007f */
[----:B-1----:R-:W-:Y:S05]  /*241e0*/  @!P0 BRA `(.L_x_585) ;  /* 0xfffffffc00f08947 */ /* 0x002fea000383ffff */
[----:B------:R-:W-:Y:S05]  /*241f0*/  BRA `(.L_x_606) ;  /* 0xfffffff8000c7947 */ /* 0x000fea000383ffff */
.L_x_586:
[----:B0-----:R0:W1:Y:S02]  /*24200*/  SYNCS.PHASECHK.TRANS64.TRYWAIT P0, [R3+URZ], R2 ;  /* 0x00000002030075a7 */ /* 0x001064000800017f */
[----:B-1----:R-:W-:Y:S05]  /*24210*/  @!P0 NANOSLEEP.SYNCS 0x989680 ;  /* 0x009896800000895d */ /* 0x002fea0003900000 */
[----:B------:R-:W1:Y:S02]  /*24220*/  @!P0 SYNCS.PHASECHK.TRANS64 P0, [R3+URZ], R2 ;  /* 0x00000002030085a7 */ /* 0x000e64000800007f */
[----:B-1----:R-:W-:Y:S05]  /*24230*/  @!P0 BRA `(.L_x_586) ;  /* 0xfffffffc00f08947 */ /* 0x002fea000383ffff */
[----:B------:R-:W-:Y:S05]  /*24240*/  BRA `(.L_x_607) ;  /* 0xfffffff8001c7947 */ /* 0x000fea000383ffff */
.L_x_587:
[----:B0-----:R0:W1:Y:S02]  /*24250*/  SYNCS.PHASECHK.TRANS64.TRYWAIT P0, [R3+URZ], R2 ;  /* 0x00000002030075a7 */ /* 0x001064000800017f */
[----:B-1----:R-:W-:Y:S05]  /*24260*/  @!P0 NANOSLEEP.SYNCS 0x989680 ;  /* 0x009896800000895d */ /* 0x002fea0003900000 */
[----:B------:R-:W1:Y:S02]  /*24270*/  @!P0 SYNCS.PHASECHK.TRANS64 P0, [R3+URZ], R2 ;  /* 0x00000002030085a7 */ /* 0x000e64000800007f */
[----:B-1----:R-:W-:Y:S05]  /*24280*/  @!P0 BRA `(.L_x_587) ;  /* 0xfffffffc00f08947 */ /* 0x002fea000383ffff */
[----:B------:R-:W-:Y:S05]  /*24290*/  BRA `(.L_x_608) ;  /* 0xfffffff8002c7947 */ /* 0x000fea000383ffff */
.L_x_588:
[----:B0-----:R0:W1:Y:S02]  /*242a0*/  SYNCS.PHASECHK.TRANS64.TRYWAIT P0, [R3+URZ], R2 ;  /* 0x00000002030075a7 */ /* 0x001064000800017f */
[----:B-1----:R-:W-:Y:S05]  /*242b0*/  @!P0 NANOSLEEP.SYNCS 0x989680 ;  /* 0x009896800000895d */ /* 0x002fea0003900000 */
[----:B------:R-:W1:Y:S02]  /*242c0*/  @!P0 SYNCS.PHASECHK.TRANS64 P0, [R3+URZ], R2 ;  /* 0x00000002030085a7 */ /* 0x000e64000800007f */
[----:B-1----:R-:W-:Y:S05]  /*242d0*/  @!P0 BRA `(.L_x_588) ;  /* 0xfffffffc00f08947 */ /* 0x002fea000383ffff */
[----:B------:R-:W-:Y:S05]  /*242e0*/  BRA `(.L_x_609) ;  /* 0xfffffff8003c7947 */ /* 0x000fea000383ffff */
.L_x_610:
[----:B------:R-:W-:-:S00]  /*242f0*/  BRA `(.L_x_610) ;  /* 0xfffffffc00fc7947 */ /* 0x000fc0000383ffff */
[----:B------:R-:W-:-:S00]  /*24300*/  NOP ;  /* 0x0000000000007918 */ /* 0x000fc00000000000 */
[----:B------:R-:W-:-:S00]  /*24310*/  NOP ;  /* 0x0000000000007918 */ /* 0x000fc00000000000 */
[----:B------:R-:W-:-:S00]  /*24320*/  NOP ;  /* 0x0000000000007918 */ /* 0x000fc00000000000 */
[----:B------:R-:W-:-:S00]  /*24330*/  NOP ;  /* 0x0000000000007918 */ /* 0x000fc00000000000 */
[----:B------:R-:W-:-:S00]  /*24340*/  NOP ;  /* 0x0000000000007918 */ /* 0x000fc00000000000 */
[----:B------:R-:W-:-:S00]  /*24350*/  NOP ;  /* 0x0000000000007918 */ /* 0x000fc00000000000 */
[----:B------:R-:W-:-:S00]  /*24360*/  NOP ;  /* 0x0000000000007918 */ /* 0x000fc00000000000 */
[----:B------:R-:W-:-:S00]  /*24370*/  NOP ;  /* 0x0000000000007918 */ /* 0x000fc00000000000 */
.L_x_611:


//--------------------- .nv.shared._ZN7cutlass13device_kernelINS_4gemm6kernel13GemmUniversalIN4cute5tupleIJiiiiEEENS1_10collective13CollectiveMmaINS1_37MainloopSm90TmaGmmaWarpSpecializedFP8ILi14ENS5_IJNS4_1CILi2EEENSA_ILi1EEESC_EEENS1_35KernelTmaWarpSpecializedCooperativeEEENS5_IJNSA_ILi256EEESG_NSA_ILi32EEEEEENS_12float_e5m2_tENS5_IJlSC_lEEESJ_SK_NS4_8TiledMMAINS4_8MMA_AtomIJNS4_4SM904GMMA31MMA_64x256x32_F32E5M2E5M2_SS_TNILNSO_7ScaleInE1ELSQ_1EEEEEENS4_6LayoutISD_NS5_IJSC_NSA_ILi0EEESU_EEEEENS5_IJNS4_10UnderscoreESX_SX_EEEEENS4_13SM90_TMA_LOADENS4_14ComposedLayoutINS4_7SwizzleILi1ELi4ELi3EEENS4_18smem_ptr_flag_bitsILi8EEENST_INS5_IJNSA_ILi8EEESH_EEENS5_IJSH_SC_EEEEEEEvNS4_8identityENS4_23SM90_TMA_LOAD_MULTICASTES1A_vS1B_EENS_8epilogue10collective6detail29Sm90TmaWarpSpecializedAdapterINS1F_15DefaultEpilogueISJ_SK_SK_NS1E_6thread17LinearCombinationISJ_Li1EffLNS1J_9ScaleType4KindE0ELNS_15FloatRoundStyleE2ESJ_EENS1_15EpilogueDefaultEEEEEvvEEEEvNT_6ParamsE --------------------------
	.section	.nv.shared._ZN7cutlass13device_kernelINS_4gemm6kernel13GemmUniversalIN4cute5tupleIJiiiiEEENS1_10collective13CollectiveMmaINS1_37MainloopSm90TmaGmmaWarpSpecializedFP8ILi14ENS5_IJNS4_1CILi2EEENSA_ILi1EEESC_EEENS1_35KernelTmaWarpSpecializedCooperativeEEENS5_IJNSA_ILi256EEESG_NSA_ILi32EEEEEENS_12float_e5m2_tENS5_IJlSC_lEEESJ_SK_NS4_8TiledMMAINS4_8MMA_AtomIJNS4_4SM904GMMA31MMA_64x256x32_F32E5M2E5M2_SS_TNILNSO_7ScaleInE1ELSQ_1EEEEEENS4_6LayoutISD_NS5_IJSC_NSA_ILi0EEESU_EEEEENS5_IJNS4_10UnderscoreESX_SX_EEEEENS4_13SM90_TMA_LOADENS4_14ComposedLayoutINS4_7SwizzleILi1ELi4ELi3EEENS4_18smem_ptr_flag_bitsILi8EEENST_INS5_IJNSA_ILi8EEESH_EEENS5_IJSH_SC_EEEEEEEvNS4_8identityENS4_23SM90_TMA_LOAD_MULTICASTES1A_vS1B_EENS_8epilogue10collective6detail29Sm90TmaWarpSpecializedAdapterINS1F_15DefaultEpilogueISJ_SK_SK_NS1E_6thread17LinearCombinationISJ_Li1EffLNS1J_9ScaleType4KindE0ELNS_15FloatRoundStyleE2ESJ_EENS1_15EpilogueDefaultEEEEEvvEEEEvNT_6ParamsE,"aw",@nobits
	.sectionflags	@""
	.align	16
	.zero		1024


//--------------------- .nv.shared.reserved.0     --------------------------
	.section	.nv.shared.reserved.0,"aw",@nobits
	.weak		__nv_reservedSMEM_offset_0_alias
	.size		__nv_reservedSMEM_offset_0_alias, 0, 0
	.other		__nv_reservedSMEM_offset_0_alias,@"STO_CUDA_RESERVED_SHARED STV_DEFAULT"
__nv_reservedSMEM_offset_0_alias:
	.zero		0


//--------------------- .nv.global                --------------------------
	.section	.nv.global,"aw",@nobits
.nv.global:
	.type		_ZN39_INTERNAL_60e4b8d6_4_k_cu_20ea3f0b_49474cute1_E,@object
	.size		_ZN39_INTERNAL_60e4b8d6_4_k_cu_20ea3f0b_49474cute1_E,(_ZN39_INTERNAL_60e4b8d6_4_k_cu_20ea3f0b_49474cuda3std3__45__cpo6cbeginE - _ZN39_INTERNAL_60e4b8d6_4_k_cu_20ea3f0b_49474cute1_E)
_ZN39_INTERNAL_60e4b8d6_4_k_cu_20ea3f0b_49474cute1_E:
	.zero		1
	.type		_ZN39_INTERNAL_60e4b8d6_4_k_cu_20ea3f0b_49474cuda3std3__45__cpo6cbeginE,@object
	.size		_ZN39_INTERNAL_60e4b8d6_4_k_cu_20ea3f0b_49474cuda3std3__45__cpo6cbeginE,(_ZN39_INTERNAL_60e4b8d6_4_k_cu_20ea3f0b_49474cuda3std3__48in_placeE - _ZN39_INTERNAL_60e4b8d6_4_k_cu_20ea3f0b_49474cuda3std3__45__cpo6cbeginE)
_ZN39_INTERNAL_60e4b8d6_4_k_cu_20ea3f0b_49474cuda3std3__45__cpo6cbeginE:
	.zero		1
	.type		_ZN39_INTERNAL_60e4b8d6_4_k_cu_20ea3f0b_49474cuda3std3__48in_placeE,@object
	.size		_ZN39_INTERNAL_60e4b8d6_4_k_cu_20ea3f0b_49474cuda3std3__48in_placeE,(_ZN39_INTERNAL_60e4b8d6_4_k_cu_20ea3f0b_49474cuda3std6ranges3__45__cpo9iter_moveE - _ZN39_INTERNAL_60e4b8d6_4_k_cu_20ea3f0b_49474cuda3std3__48in_placeE)
_ZN39_INTERNAL_60e4b8d6_4_k_cu_20ea3f0b_49474cuda3std3__48in_placeE:
	.zero		1
	.type		_ZN39_INTERNAL_60e4b8d6_4_k_cu_20ea3f0b_49474cuda3std6ranges3__45__cpo9iter_moveE,@object
	.size		_ZN39_INTERNAL_60e4b8d6_4_k_cu_20ea3f0b_49474cuda3std6ranges3__45__cpo9iter_moveE,(_ZN39_INTERNAL_60e4b8d6_4_k_cu_20ea3f0b_49474cuda3std3__45__cpo5beginE - _ZN39_INTERNAL_60e4b8d6_4_k_cu_20ea3f0b_49474cuda3std6ranges3__45__cpo9iter_moveE)
_ZN39_INTERNAL_60e4b8d6_4_k_cu_20ea3f0b_49474cuda3std6ranges3__45__cpo9iter_moveE:
	.zero		1
	.type		_ZN39_INTERNAL_60e4b8d6_4_k_cu_20ea3f0b_49474cuda3std3__45__cpo5beginE,@object
	.size		_ZN39_INTERNAL_60e4b8d6_4_k_cu_20ea3f0b_49474cuda3std3__45__cpo5beginE,(_ZN39_INTERNAL_60e4b8d6_4_k_cu_20ea3f0b_49474cuda3std3__441_GLOBAL__N__60e4b8d6_4_k_cu_20ea3f0b_49476ignoreE - _ZN39_INTERNAL_60e4b8d6_4_k_cu_20ea3f0b_49474cuda3std3__45__cpo5beginE)
_ZN39_INTERNAL_60e4b8d6_4_k_cu_20ea3f0b_49474cuda3std3__45__cpo5beginE:
	.zero		1
	.type		_ZN39_INTERNAL_60e4b8d6_4_k_cu_20ea3f0b_49474cuda3std3__441_GLOBAL__N__60e4b8d6_4_k_cu_20ea3f0b_49476ignoreE,@object
	.size		_ZN39_INTERNAL_60e4b8d6_4_k_cu_20ea3f0b_49474cuda3std3__441_GLOBAL__N__60e4b8d6_4_k_cu_20ea3f0b_49476ignoreE,(_ZN39_INTERNAL_60e4b8d6_4_k_cu_20ea3f0b_49474cute7productE - _ZN39_INTERNAL_60e4b8d6_4_k_cu_20ea3f0b_49474cuda3std3__441_GLOBAL__N__60e4b8d6_4_k_cu_20ea3f0b_49476ignoreE)
_ZN39_INTERNAL_60e4b8d6_4_k_cu_20ea3f0b_49474cuda3std3__441_GLOBAL__N__60e4b8d6_4_k_cu_20ea3f0b_49476ignoreE:
	.zero		1
	.type		_ZN39_INTERNAL_60e4b8d6_4_k_cu_20ea3f0b_49474cute7productE,@object
	.size		_ZN39_INTERNAL_60e4b8d6_4_k_cu_20ea3f0b_49474cute7productE,(_ZN39_INTERNAL_60e4b8d6_4_k_cu_20ea3f0b_49474cuda3std3__45__cpo3endE - _ZN39_INTERNAL_60e4b8d6_4_k_cu_20ea3f0b_49474cute7productE)
_ZN39_INTERNAL_60e4b8d6_4_k_cu_20ea3f0b_49474cute7productE:
	.zero		1
	.type		_ZN39_INTERNAL_60e4b8d6_4_k_cu_20ea3f0b_49474cuda3std3__45__cpo3endE,@object
	.size		_ZN39_INTERNAL_60e4b8d6_4_k_cu_20ea3f0b_49474cuda3std3__45__cpo3endE,(_ZN39_INTERNAL_60e4b8d6_4_k_cu_20ea3f0b_49474cuda3std3__419piecewise_constructE - _ZN39_INTERNAL_60e4b8d6_4_k_cu_20ea3f0b_49474cuda3std3__45__cpo3endE)
_ZN39_INTERNAL_60e4b8d6_4_k_cu_20ea3f0b_49474cuda3std3__45__cpo3endE:
	.zero		1
	.type		_ZN39_INTERNAL_60e4b8d6_4_k_cu_20ea3f0b_49474cuda3std3__419piecewise_constructE,@object
	.size		_ZN39_INTERNAL_60e4b8d6_4_k_cu_20ea3f0b_49474cuda3std3__419piecewise_constructE,(_ZN39_INTERNAL_60e4b8d6_4_k_cu_20ea3f0b_49474cuda3std3__45__cpo4cendE - _ZN39_INTERNAL_60e4b8d6_4_k_cu_20ea3f0b_49474cuda3std3__419piecewise_constructE)
_ZN39_INTERNAL_60e4b8d6_4_k_cu_20ea3f0b_49474cuda3std3__419piecewise_constructE:
	.zero		1
	.type		_ZN39_INTERNAL_60e4b8d6_4_k_cu_20ea3f0b_49474cuda3std3__45__cpo4cendE,@object
	.size		_ZN39_INTERNAL_60e4b8d6_4_k_cu_20ea3f0b_49474cuda3std3__45__cpo4cendE,(_ZN39_INTERNAL_60e4b8d6_4_k_cu_20ea3f0b_49474cuda3std6ranges3__45__cpo4swapE - _ZN39_INTERNAL_60e4b8d6_4_k_cu_20ea3f0b_49474cuda3std3__45__cpo4cendE)
_ZN39_INTERNAL_60e4b8d6_4_k_cu_20ea3f0b_49474cuda3std3__45__cpo4cendE:
	.zero		1
	.type		_ZN39_INTERNAL_60e4b8d6_4_k_cu_20ea3f0b_49474cuda3std6ranges3__45__cpo4swapE,@object
	.size		_ZN39_INTERNAL_60e4b8d6_4_k_cu_20ea3f0b_49474cuda3std6ranges3__45__cpo4swapE,(.L_7 - _ZN39_INTERNAL_60e4b8d6_4_k_cu_20ea3f0b_49474cuda3std6ranges3__45__cpo4swapE)
_ZN39_INTERNAL_60e4b8d6_4_k_cu_20ea3f0b_49474cuda3std6ranges3__45__cpo4swapE:
	.zero		1
.L_7:


//--------------------- .nv.constant0._ZN7cutlass13device_kernelINS_4gemm6kernel13GemmUniversalIN4cute5tupleIJiiiiEEENS1_10collective13CollectiveMmaINS1_37MainloopSm90TmaGmmaWarpSpecializedFP8ILi14ENS5_IJNS4_1CILi2EEENSA_ILi1EEESC_EEENS1_35KernelTmaWarpSpecializedCooperativeEEENS5_IJNSA_ILi256EEESG_NSA_ILi32EEEEEENS_12float_e5m2_tENS5_IJlSC_lEEESJ_SK_NS4_8TiledMMAINS4_8MMA_AtomIJNS4_4SM904GMMA31MMA_64x256x32_F32E5M2E5M2_SS_TNILNSO_7ScaleInE1ELSQ_1EEEEEENS4_6LayoutISD_NS5_IJSC_NSA_ILi0EEESU_EEEEENS5_IJNS4_10UnderscoreESX_SX_EEEEENS4_13SM90_TMA_LOADENS4_14ComposedLayoutINS4_7SwizzleILi1ELi4ELi3EEENS4_18smem_ptr_flag_bitsILi8EEENST_INS5_IJNSA_ILi8EEESH_EEENS5_IJSH_SC_EEEEEEEvNS4_8identityENS4_23SM90_TMA_LOAD_MULTICASTES1A_vS1B_EENS_8epilogue10collective6detail29Sm90TmaWarpSpecializedAdapterINS1F_15DefaultEpilogueISJ_SK_SK_NS1E_6thread17LinearCombinationISJ_Li1EffLNS1J_9ScaleType4KindE0ELNS_15FloatRoundStyleE2ESJ_EENS1_15EpilogueDefaultEEEEEvvEEEEvNT_6ParamsE --------------------------
	.section	.nv.constant0._ZN7cutlass13device_kernelINS_4gemm6kernel13GemmUniversalIN4cute5tupleIJiiiiEEENS1_10collective13CollectiveMmaINS1_37MainloopSm90TmaGmmaWarpSpecializedFP8ILi14ENS5_IJNS4_1CILi2EEENSA_ILi1EEESC_EEENS1_35KernelTmaWarpSpecializedCooperativeEEENS5_IJNSA_ILi256EEESG_NSA_ILi32EEEEEENS_12float_e5m2_tENS5_IJlSC_lEEESJ_SK_NS4_8TiledMMAINS4_8MMA_AtomIJNS4_4SM904GMMA31MMA_64x256x32_F32E5M2E5M2_SS_TNILNSO_7ScaleInE1ELSQ_1EEEEEENS4_6LayoutISD_NS5_IJSC_NSA_ILi0EEESU_EEEEENS5_IJNS4_10UnderscoreESX_SX_EEEEENS4_13SM90_TMA_LOADENS4_14ComposedLayoutINS4_7SwizzleILi1ELi4ELi3EEENS4_18smem_ptr_flag_bitsILi8EEENST_INS5_IJNSA_ILi8EEESH_EEENS5_IJSH_SC_EEEEEEEvNS4_8identityENS4_23SM90_TMA_LOAD_MULTICASTES1A_vS1B_EENS_8epilogue10collective6detail29Sm90TmaWarpSpecializedAdapterINS1F_15DefaultEpilogueISJ_SK_SK_NS1E_6thread17LinearCombinationISJ_Li1EffLNS1J_9ScaleType4KindE0ELNS_15FloatRoundStyleE2ESJ_EENS1_15EpilogueDefaultEEEEEvvEEEEvNT_6ParamsE,"a",@progbits
	.sectionflags	@""
	.align	4
.nv.constant0._ZN7cutlass13device_kernelINS_4gemm6kernel13GemmUniversalIN4cute5tupleIJiiiiEEENS1_10collective13CollectiveMmaINS1_37MainloopSm90TmaGmmaWarpSpecializedFP8ILi14ENS5_IJNS4_1CILi2EEENSA_ILi1EEESC_EEENS1_35KernelTmaWarpSpecializedCooperativeEEENS5_IJNSA_ILi256EEESG_NSA_ILi32EEEEEENS_12float_e5m2_tENS5_IJlSC_lEEESJ_SK_NS4_8TiledMMAINS4_8MMA_AtomIJNS4_4SM904GMMA31MMA_64x256x32_F32E5M2E5M2_SS_TNILNSO_7ScaleInE1ELSQ_1EEEEEENS4_6LayoutISD_NS5_IJSC_NSA_ILi0EEESU_EEEEENS5_IJNS4_10UnderscoreESX_SX_EEEEENS4_13SM90_TMA_LOADENS4_14ComposedLayoutINS4_7SwizzleILi1ELi4ELi3EEENS4_18smem_ptr_flag_bitsILi8EEENST_INS5_IJNSA_ILi8EEESH_EEENS5_IJSH_SC_EEEEEEEvNS4_8identityENS4_23SM90_TMA_LOAD_MULTICASTES1A_vS1B_EENS_8epilogue10collective6detail29Sm90TmaWarpSpecializedAdapterINS1F_15DefaultEpilogueISJ_SK_SK_NS1E_6thread17LinearCombinationISJ_Li1EffLNS1J_9ScaleType4KindE0ELNS_15FloatRoundStyleE2ESJ_EENS1_15EpilogueDefaultEEEEEvvEEEEvNT_6ParamsE:
	.zero		1664


//--------------------- SYMBOLS --------------------------

	.type		.nv.reservedSmem.offset0,@object
	.size		.nv.reservedSmem.offset0,0x4
